	.target	sm_90a

	.elftype	@"ET_EXEC"


//--------------------- .note.nv.tkinfo           --------------------------
	.section	.note.nv.tkinfo,"",@"SHT_NOTE"
	.sectionflags	@"SHF_NOTE_NV_TKINFO"
	.tkinfo
        /*0018*/ 	.word	0x00000002
        /*0030*/ 	.string	""
        /*0030*/ 	.string	"ptxas"
        /*0030*/ 	.string	"Cuda compilation tools, release 13.0, V13.0.88"
        /*0030*/ 	.string	"Build cuda_13.0.r13.0/compiler.36424714_0"
        /*0030*/ 	.string	"-arch sm_90a -m 64 "



//--------------------- .note.nv.cuinfo           --------------------------
	.section	.note.nv.cuinfo,"",@"SHT_NOTE"
	.sectionflags	@"SHF_NOTE_NV_CUINFO"
        /*0018*/ 	.short	0x0002
        /*001a*/ 	.short	0x005a
        /*001c*/ 	.short	0x0082
	.zero		2


//--------------------- .nv.info                  --------------------------
	.section	.nv.info,"",@"SHT_CUDA_INFO"
	.align	4


	//----- nvinfo : EIATTR_REGCOUNT
	.align		4
        /*0000*/ 	.byte	0x04, 0x2f
        /*0002*/ 	.short	(.L_15 - .L_14)
	.align		4
.L_14:
        /*0004*/ 	.word	index@(_ZN7cutlass13device_kernelINS_4gemm6kernel13GemmUniversalIN4cute5tupleIJiiiiEEENS1_10collective13CollectiveMmaINS1_34MainloopSm90TmaGmmaWarpSpecializedILi3ENS5_IJNS4_1CILi1EEESB_SB_EEENS1_35KernelTmaWarpSpecializedCooperativeEEENS5_IJNSA_ILi256EEENSA_ILi64EEENSA_ILi32EEEEEENS_6half_tENS5_IJlSB_lEEESJ_SK_NS4_8TiledMMAINS4_8MMA_AtomIJNS4_4SM904GMMA25MMA_64x64x16_F32F16F16_SSILNSO_5MajorE0ELSQ_0ELNSO_7ScaleInE1ELSR_1EEEEEENS4_6LayoutINS5_IJNSA_ILi2EEESB_SB_EEENS5_IJSB_NSA_ILi0EEESX_EEEEENS5_IJNS4_10UnderscoreES10_S10_EEEEENS4_13SM90_TMA_LOADENS4_14ComposedLayoutINS4_7SwizzleILi2ELi4ELi3EEENS4_18smem_ptr_flag_bitsILi16EEENSU_INS5_IJNSA_ILi8EEESH_EEENS5_IJSH_SB_EEEEEEEvNS4_8identityES13_S1D_vS1E_EENS_8epilogue10collective6detail29Sm90TmaWarpSpecializedAdapterINS1H_15DefaultEpilogueISJ_SK_SK_NS1G_6thread17LinearCombinationISJ_Li1EffLNS1L_9ScaleType4KindE0ELNS_15FloatRoundStyleE2ESJ_EENS1_15EpilogueDefaultEEEEEvvEEEEvNT_6ParamsE)
        /*0008*/ 	.word	0x000000a8


	//----- nvinfo : EIATTR_FRAME_SIZE
	.align		4
.L_15:
        /*000c*/ 	.byte	0x04, 0x11
        /*000e*/ 	.short	(.L_17 - .L_16)
	.align		4
.L_16:
        /*0010*/ 	.word	index@(_ZN7cutlass13device_kernelINS_4gemm6kernel13GemmUniversalIN4cute5tupleIJiiiiEEENS1_10collective13CollectiveMmaINS1_34MainloopSm90TmaGmmaWarpSpecializedILi3ENS5_IJNS4_1CILi1EEESB_SB_EEENS1_35KernelTmaWarpSpecializedCooperativeEEENS5_IJNSA_ILi256EEENSA_ILi64EEENSA_ILi32EEEEEENS_6half_tENS5_IJlSB_lEEESJ_SK_NS4_8TiledMMAINS4_8MMA_AtomIJNS4_4SM904GMMA25MMA_64x64x16_F32F16F16_SSILNSO_5MajorE0ELSQ_0ELNSO_7ScaleInE1ELSR_1EEEEEENS4_6LayoutINS5_IJNSA_ILi2EEESB_SB_EEENS5_IJSB_NSA_ILi0EEESX_EEEEENS5_IJNS4_10UnderscoreES10_S10_EEEEENS4_13SM90_TMA_LOADENS4_14ComposedLayoutINS4_7SwizzleILi2ELi4ELi3EEENS4_18smem_ptr_flag_bitsILi16EEENSU_INS5_IJNSA_ILi8EEESH_EEENS5_IJSH_SB_EEEEEEEvNS4_8identityES13_S1D_vS1E_EENS_8epilogue10collective6detail29Sm90TmaWarpSpecializedAdapterINS1H_15DefaultEpilogueISJ_SK_SK_NS1G_6thread17LinearCombinationISJ_Li1EffLNS1L_9ScaleType4KindE0ELNS_15FloatRoundStyleE2ESJ_EENS1_15EpilogueDefaultEEEEEvvEEEEvNT_6ParamsE)
        /*0014*/ 	.word	0x00000000


	//----- nvinfo : EIATTR_MIN_STACK_SIZE
	.align		4
.L_17:
        /*0018*/ 	.byte	0x04, 0x12
        /*001a*/ 	.short	(.L_19 - .L_18)
	.align		4
.L_18:
        /*001c*/ 	.word	index@(_ZN7cutlass13device_kernelINS_4gemm6kernel13GemmUniversalIN4cute5tupleIJiiiiEEENS1_10collective13CollectiveMmaINS1_34MainloopSm90TmaGmmaWarpSpecializedILi3ENS5_IJNS4_1CILi1EEESB_SB_EEENS1_35KernelTmaWarpSpecializedCooperativeEEENS5_IJNSA_ILi256EEENSA_ILi64EEENSA_ILi32EEEEEENS_6half_tENS5_IJlSB_lEEESJ_SK_NS4_8TiledMMAINS4_8MMA_AtomIJNS4_4SM904GMMA25MMA_64x64x16_F32F16F16_SSILNSO_5MajorE0ELSQ_0ELNSO_7ScaleInE1ELSR_1EEEEEENS4_6LayoutINS5_IJNSA_ILi2EEESB_SB_EEENS5_IJSB_NSA_ILi0EEESX_EEEEENS5_IJNS4_10UnderscoreES10_S10_EEEEENS4_13SM90_TMA_LOADENS4_14ComposedLayoutINS4_7SwizzleILi2ELi4ELi3EEENS4_18smem_ptr_flag_bitsILi16EEENSU_INS5_IJNSA_ILi8EEESH_EEENS5_IJSH_SB_EEEEEEEvNS4_8identityES13_S1D_vS1E_EENS_8epilogue10collective6detail29Sm90TmaWarpSpecializedAdapterINS1H_15DefaultEpilogueISJ_SK_SK_NS1G_6thread17LinearCombinationISJ_Li1EffLNS1L_9ScaleType4KindE0ELNS_15FloatRoundStyleE2ESJ_EENS1_15EpilogueDefaultEEEEEvvEEEEvNT_6ParamsE)
        /*0020*/ 	.word	0x00000000
.L_19:


//--------------------- .nv.compat                --------------------------
	.section	.nv.compat,"",@"SHT_CUDA_COMPAT_INFO"
	.align	4
        /*0000*/ 	.byte	0x02, 0x09, 0x01, 0x00, 0x02, 0x02, 0x04, 0x00, 0x02, 0x05, 0x05, 0x00, 0x03, 0x07, 0x01, 0x01
        /*0010*/ 	.byte	0x02, 0x03, 0x01, 0x00, 0x02, 0x06, 0x01, 0x00, 0x04, 0x0b, 0x08, 0x00, 0x00, 0x00, 0x00, 0x00
        /*0020*/ 	.byte	0x00, 0x00, 0x00, 0x00


//--------------------- .nv.info._ZN7cutlass13device_kernelINS_4gemm6kernel13GemmUniversalIN4cute5tupleIJiiiiEEENS1_10collective13CollectiveMmaINS1_34MainloopSm90TmaGmmaWarpSpecializedILi3ENS5_IJNS4_1CILi1EEESB_SB_EEENS1_35KernelTmaWarpSpecializedCooperativeEEENS5_IJNSA_ILi256EEENSA_ILi64EEENSA_ILi32EEEEEENS_6half_tENS5_IJlSB_lEEESJ_SK_NS4_8TiledMMAINS4_8MMA_AtomIJNS4_4SM904GMMA25MMA_64x64x16_F32F16F16_SSILNSO_5MajorE0ELSQ_0ELNSO_7ScaleInE1ELSR_1EEEEEENS4_6LayoutINS5_IJNSA_ILi2EEESB_SB_EEENS5_IJSB_NSA_ILi0EEESX_EEEEENS5_IJNS4_10UnderscoreES10_S10_EEEEENS4_13SM90_TMA_LOADENS4_14ComposedLayoutINS4_7SwizzleILi2ELi4ELi3EEENS4_18smem_ptr_flag_bitsILi16EEENSU_INS5_IJNSA_ILi8EEESH_EEENS5_IJSH_SB_EEEEEEEvNS4_8identityES13_S1D_vS1E_EENS_8epilogue10collective6detail29Sm90TmaWarpSpecializedAdapterINS1H_15DefaultEpilogueISJ_SK_SK_NS1G_6thread17LinearCombinationISJ_Li1EffLNS1L_9ScaleType4KindE0ELNS_15FloatRoundStyleE2ESJ_EENS1_15EpilogueDefaultEEEEEvvEEEEvNT_6ParamsE --------------------------
	.section	.nv.info._ZN7cutlass13device_kernelINS_4gemm6kernel13GemmUniversalIN4cute5tupleIJiiiiEEENS1_10collective13CollectiveMmaINS1_34MainloopSm90TmaGmmaWarpSpecializedILi3ENS5_IJNS4_1CILi1EEESB_SB_EEENS1_35KernelTmaWarpSpecializedCooperativeEEENS5_IJNSA_ILi256EEENSA_ILi64EEENSA_ILi32EEEEEENS_6half_tENS5_IJlSB_lEEESJ_SK_NS4_8TiledMMAINS4_8MMA_AtomIJNS4_4SM904GMMA25MMA_64x64x16_F32F16F16_SSILNSO_5MajorE0ELSQ_0ELNSO_7ScaleInE1ELSR_1EEEEEENS4_6LayoutINS5_IJNSA_ILi2EEESB_SB_EEENS5_IJSB_NSA_ILi0EEESX_EEEEENS5_IJNS4_10UnderscoreES10_S10_EEEEENS4_13SM90_TMA_LOADENS4_14ComposedLayoutINS4_7SwizzleILi2ELi4ELi3EEENS4_18smem_ptr_flag_bitsILi16EEENSU_INS5_IJNSA_ILi8EEESH_EEENS5_IJSH_SB_EEEEEEEvNS4_8identityES13_S1D_vS1E_EENS_8epilogue10collective6detail29Sm90TmaWarpSpecializedAdapterINS1H_15DefaultEpilogueISJ_SK_SK_NS1G_6thread17LinearCombinationISJ_Li1EffLNS1L_9ScaleType4KindE0ELNS_15FloatRoundStyleE2ESJ_EENS1_15EpilogueDefaultEEEEEvvEEEEvNT_6ParamsE,"",@"SHT_CUDA_INFO"
	.sectionflags	@""
	.align	4


	//----- nvinfo : EIATTR_CUDA_API_VERSION
	.align		4
        /*0000*/ 	.byte	0x04, 0x37
        /*0002*/ 	.short	(.L_21 - .L_20)
.L_20:
        /*0004*/ 	.word	0x00000082


	//----- nvinfo : EIATTR_KPARAM_INFO
	.align		4
.L_21:
        /*0008*/ 	.byte	0x04, 0x17
        /*000a*/ 	.short	(.L_23 - .L_22)
.L_22:
        /*000c*/ 	.word	0x00000000
        /*0010*/ 	.short	0x0000
        /*0012*/ 	.short	0x0070
        /*0014*/ 	.byte	0x00, 0xf0, 0x01, 0x10


	//----- nvinfo : EIATTR_SPARSE_MMA_MASK
	.align		4
.L_23:
        /*0018*/ 	.byte	0x03, 0x50
        /*001a*/ 	.short	0x0000


	//----- nvinfo : EIATTR_MAXREG_COUNT
	.align		4
        /*001c*/ 	.byte	0x03, 0x1b
        /*001e*/ 	.short	0x00a8


	//----- nvinfo : EIATTR_NUM_BARRIERS
	.align		4
        /*0020*/ 	.byte	0x02, 0x4c
        /*0022*/ 	.byte	0x01
	.zero		1


	//----- nvinfo : EIATTR_EXTERNS
	.align		4
        /*0024*/ 	.byte	0x04, 0x0f
        /*0026*/ 	.short	(.L_25 - .L_24)


	//   ....[0]....
	.align		4
.L_24:
        /*0028*/ 	.word	index@(__assertfail)


	//----- nvinfo : EIATTR_MERCURY_ISA_VERSION
	.align		4
.L_25:
        /*002c*/ 	.byte	0x03, 0x5f
        /*002e*/ 	.short	0x0101


	//----- nvinfo : EIATTR_INT_WARP_WIDE_INSTR_OFFSETS
	.align		4
        /*0030*/ 	.byte	0x04, 0x31
        /*0032*/ 	.short	(.L_27 - .L_26)


	//   ....[0]....
.L_26:
        /*0034*/ 	.word	0x00000360


	//   ....[1]....
        /*0038*/ 	.word	0x00000370


	//   ....[2]....
        /*003c*/ 	.word	0x000004b0


	//----- nvinfo : EIATTR_COOP_GROUP_MASK_REGIDS
	.align		4
.L_27:
        /*0040*/ 	.byte	0x04, 0x29
        /*0042*/ 	.short	(.L_29 - .L_28)


	//   ....[0]....
.L_28:
        /*0044*/ 	.word	0xffffffff


	//   ....[1]....
        /*0048*/ 	.word	0xffffffff


	//   ....[2]....
        /*004c*/ 	.word	0xffffffff


	//   ....[3]....
        /*0050*/ 	.word	0xffffffff


	//   ....[4]....
        /*0054*/ 	.word	0xffffffff


	//----- nvinfo : EIATTR_COOP_GROUP_INSTR_OFFSETS
	.align		4
.L_29:
        /*0058*/ 	.byte	0x04, 0x28
        /*005a*/ 	.short	(.L_31 - .L_30)


	//   ....[0]....
.L_30:
        /*005c*/ 	.word	0x00000060


	//   ....[1]....
        /*0060*/ 	.word	0x00000070


	//   ....[2]....
        /*0064*/ 	.word	0x00000130


	//   ....[3]....
        /*0068*/ 	.word	0x000002a0


	//   ....[4]....
        /*006c*/ 	.word	0x000011c0


	//----- nvinfo : EIATTR_REG_RECONFIG
	.align		4
.L_31:
        /*0070*/ 	.byte	0x01, 0x54
	.zero		2


	//----- nvinfo : EIATTR_SYSCALL_OFFSETS
	.align		4
        /*0074*/ 	.byte	0x04, 0x46
        /*0076*/ 	.short	(.L_33 - .L_32)


	//   ....[0]....
.L_32:
        /*0078*/ 	.word	0x000013b0


	//----- nvinfo : EIATTR_MBARRIER_INSTR_OFFSETS
	.align		4
.L_33:
        /*007c*/ 	.byte	0x04, 0x39
        /*007e*/ 	.short	(.L_35 - .L_34)


	//   ....[0]....
.L_34:
        /*0080*/ 	.word	0x00000230
        /*0084*/ 	.word	0x000000ff
        /*0088*/ 	.word	0x00000000
        /*008c*/ 	.short	0x0100
        /*008e*/ 	.byte	0x08
	.zero		1


	//   ....[1]....
        /*0090*/ 	.word	0x00000240
        /*0094*/ 	.word	0x000000ff
        /*0098*/ 	.word	0x00000018
        /*009c*/ 	.short	0x0100
        /*009e*/ 	.byte	0x08
	.zero		1


	//   ....[2]....
        /*00a0*/ 	.word	0x00000250
        /*00a4*/ 	.word	0x000000ff
        /*00a8*/ 	.word	0x00000008
        /*00ac*/ 	.short	0x0100
        /*00ae*/ 	.byte	0x08
	.zero		1


	//   ....[3]....
        /*00b0*/ 	.word	0x00000260
        /*00b4*/ 	.word	0x000000ff
        /*00b8*/ 	.word	0x00000020
        /*00bc*/ 	.short	0x0100
        /*00be*/ 	.byte	0x08
	.zero		1


	//   ....[4]....
        /*00c0*/ 	.word	0x00000270
        /*00c4*/ 	.word	0x000000ff
        /*00c8*/ 	.word	0x00000010
        /*00cc*/ 	.short	0x0100
        /*00ce*/ 	.byte	0x08
	.zero		1


	//   ....[5]....
        /*00d0*/ 	.word	0x00000280
        /*00d4*/ 	.word	0x000000ff
        /*00d8*/ 	.word	0x00000028
        /*00dc*/ 	.short	0x0100
        /*00de*/ 	.byte	0x08
	.zero		1


	//   ....[6]....
        /*00e0*/ 	.word	0x00000530
        /*00e4*/ 	.word	0x000000ff
        /*00e8*/ 	.word	0x00000040
        /*00ec*/ 	.short	0x0100
        /*00ee*/ 	.byte	0x08
	.zero		1


	//   ....[7]....
        /*00f0*/ 	.word	0x000005b0
        /*00f4*/ 	.word	0x000000ff
        /*00f8*/ 	.word	0x00000048
        /*00fc*/ 	.short	0x0100
        /*00fe*/ 	.byte	0x08
	.zero		1


	//   ....[8]....
        /*0100*/ 	.word	0x00001430
        /*0104*/ 	.word	0x00000003
        /*0108*/ 	.word	0x00000000
        /*010c*/ 	.short	0x010a
        /*010e*/ 	.byte	0x3f
	.zero		1


	//   ....[9]....
        /*0110*/ 	.word	0x00001490
        /*0114*/ 	.word	0x00000003
        /*0118*/ 	.word	0x00000000
        /*011c*/ 	.short	0x010a
        /*011e*/ 	.byte	0x3f
	.zero		1


	//   ....[10]....
        /*0120*/ 	.word	0x000017c0
        /*0124*/ 	.word	0x000000ff
        /*0128*/ 	.word	0x00000000
        /*012c*/ 	.short	0x010a
        /*012e*/ 	.byte	0x04
	.zero		1


	//   ....[11]....
        /*0130*/ 	.word	0x00001800
        /*0134*/ 	.word	0x000000ff
        /*0138*/ 	.word	0x00000000
        /*013c*/ 	.short	0x010a
        /*013e*/ 	.byte	0x04
	.zero		1


	//   ....[12]....
        /*0140*/ 	.word	0x00001a40
        /*0144*/ 	.word	0x000000ff
        /*0148*/ 	.word	0x00000000
        /*014c*/ 	.short	0x0101
        /*014e*/ 	.byte	0x04
	.zero		1


	//   ....[13]....
        /*0150*/ 	.word	0x00001c20
        /*0154*/ 	.word	0x000000ff
        /*0158*/ 	.word	0x00000000
        /*015c*/ 	.short	0x0101
        /*015e*/ 	.byte	0x06
	.zero		1


	//   ....[14]....
        /*0160*/ 	.word	0x00007960
        /*0164*/ 	.word	0x0000000e
        /*0168*/ 	.word	0x00000018
        /*016c*/ 	.short	0x010a
        /*016e*/ 	.byte	0x3f
	.zero		1


	//   ....[15]....
        /*0170*/ 	.word	0x00007cf0
        /*0174*/ 	.word	0x00000006
        /*0178*/ 	.word	0x00000048
        /*017c*/ 	.short	0x0101
        /*017e*/ 	.byte	0x3f
	.zero		1


	//   ....[16]....
        /*0180*/ 	.word	0x00008410
        /*0184*/ 	.word	0x00000007
        /*0188*/ 	.word	0x00000000
        /*018c*/ 	.short	0x010a
        /*018e*/ 	.byte	0x3f
	.zero		1


	//   ....[17]....
        /*0190*/ 	.word	0x00008490
        /*0194*/ 	.word	0x00000009
        /*0198*/ 	.word	0x00000000
        /*019c*/ 	.short	0x010a
        /*019e*/ 	.byte	0x3f
	.zero		1


	//   ....[18]....
        /*01a0*/ 	.word	0x00008520
        /*01a4*/ 	.word	0x00000003
        /*01a8*/ 	.word	0x00000000
        /*01ac*/ 	.short	0x010a
        /*01ae*/ 	.byte	0x3f
	.zero		1


	//   ....[19]....
        /*01b0*/ 	.word	0x00008580
        /*01b4*/ 	.word	0x00000003
        /*01b8*/ 	.word	0x00000000
        /*01bc*/ 	.short	0x010a
        /*01be*/ 	.byte	0x3f
	.zero		1


	//   ....[20]....
        /*01c0*/ 	.word	0x000085e0
        /*01c4*/ 	.word	0x00000004
        /*01c8*/ 	.word	0x00000000
        /*01cc*/ 	.short	0x010a
        /*01ce*/ 	.byte	0x3f
	.zero		1


	//   ....[21]....
        /*01d0*/ 	.word	0x000086b0
        /*01d4*/ 	.word	0x0000000e
        /*01d8*/ 	.word	0x00000018
        /*01dc*/ 	.short	0x010a
        /*01de*/ 	.byte	0x3f
	.zero		1


	//   ....[22]....
        /*01e0*/ 	.word	0x00008780
        /*01e4*/ 	.word	0x00000007
        /*01e8*/ 	.word	0x00000000
        /*01ec*/ 	.short	0x010a
        /*01ee*/ 	.byte	0x3f
	.zero		1


	//   ....[23]....
        /*01f0*/ 	.word	0x000087d0
        /*01f4*/ 	.word	0x00000009
        /*01f8*/ 	.word	0x00000000
        /*01fc*/ 	.short	0x010a
        /*01fe*/ 	.byte	0x3f
	.zero		1


	//----- nvinfo : EIATTR_NUM_MBARRIERS
	.align		4
.L_35:
        /*0200*/ 	.byte	0x03, 0x38
        /*0202*/ 	.short	0x0008


	//----- nvinfo : EIATTR_EXIT_INSTR_OFFSETS
	.align		4
        /*0204*/ 	.byte	0x04, 0x1c
        /*0206*/ 	.short	(.L_37 - .L_36)


	//   ....[0]....
.L_36:
        /*0208*/ 	.word	0x00000650


	//   ....[1]....
        /*020c*/ 	.word	0x00000f20


	//   ....[2]....
        /*0210*/ 	.word	0x00007040


	//   ....[3]....
        /*0214*/ 	.word	0x00007670


	//   ....[4]....
        /*0218*/ 	.word	0x00008570


	//----- nvinfo : EIATTR_MAX_THREADS
	.align		4
.L_37:
        /*021c*/ 	.byte	0x04, 0x05
        /*021e*/ 	.short	(.L_39 - .L_38)
.L_38:
        /*0220*/ 	.word	0x00000180
        /*0224*/ 	.word	0x00000001
        /*0228*/ 	.word	0x00000001


	//----- nvinfo : EIATTR_CRS_STACK_SIZE
	.align		4
.L_39:
        /*022c*/ 	.byte	0x04, 0x1e
        /*022e*/ 	.short	(.L_41 - .L_40)
.L_40:
        /*0230*/ 	.word	0x00000000


	//----- nvinfo : EIATTR_CBANK_PARAM_SIZE
	.align		4
.L_41:
        /*0234*/ 	.byte	0x03, 0x19
        /*0236*/ 	.short	0x0470


	//----- nvinfo : EIATTR_PARAM_CBANK
	.align		4
        /*0238*/ 	.byte	0x04, 0x0a
        /*023a*/ 	.short	(.L_43 - .L_42)
	.align		4
.L_42:
        /*023c*/ 	.word	index@(.nv.constant0._ZN7cutlass13device_kernelINS_4gemm6kernel13GemmUniversalIN4cute5tupleIJiiiiEEENS1_10collective13CollectiveMmaINS1_34MainloopSm90TmaGmmaWarpSpecializedILi3ENS5_IJNS4_1CILi1EEESB_SB_EEENS1_35KernelTmaWarpSpecializedCooperativeEEENS5_IJNSA_ILi256EEENSA_ILi64EEENSA_ILi32EEEEEENS_6half_tENS5_IJlSB_lEEESJ_SK_NS4_8TiledMMAINS4_8MMA_AtomIJNS4_4SM904GMMA25MMA_64x64x16_F32F16F16_SSILNSO_5MajorE0ELSQ_0ELNSO_7ScaleInE1ELSR_1EEEEEENS4_6LayoutINS5_IJNSA_ILi2EEESB_SB_EEENS5_IJSB_NSA_ILi0EEESX_EEEEENS5_IJNS4_10UnderscoreES10_S10_EEEEENS4_13SM90_TMA_LOADENS4_14ComposedLayoutINS4_7SwizzleILi2ELi4ELi3EEENS4_18smem_ptr_flag_bitsILi16EEENSU_INS5_IJNSA_ILi8EEESH_EEENS5_IJSH_SB_EEEEEEEvNS4_8identityES13_S1D_vS1E_EENS_8epilogue10collective6detail29Sm90TmaWarpSpecializedAdapterINS1H_15DefaultEpilogueISJ_SK_SK_NS1G_6thread17LinearCombinationISJ_Li1EffLNS1L_9ScaleType4KindE0ELNS_15FloatRoundStyleE2ESJ_EENS1_15EpilogueDefaultEEEEEvvEEEEvNT_6ParamsE)
        /*0240*/ 	.short	0x0210
        /*0242*/ 	.short	0x0470


	//----- nvinfo : EIATTR_SW_WAR
	.align		4
.L_43:
        /*0244*/ 	.byte	0x04, 0x36
        /*0246*/ 	.short	(.L_45 - .L_44)
.L_44:
        /*0248*/ 	.word	0x00000008
.L_45:


//--------------------- .nv.callgraph             --------------------------
	.section	.nv.callgraph,"",@"SHT_CUDA_CALLGRAPH"
	.align	4
	.sectionentsize	8
	.align		4
        /*0000*/ 	.word	0x00000000
	.align		4
        /*0004*/ 	.word	0xffffffff
	.align		4
        /*0008*/ 	.word	index@(_ZN7cutlass13device_kernelINS_4gemm6kernel13GemmUniversalIN4cute5tupleIJiiiiEEENS1_10collective13CollectiveMmaINS1_34MainloopSm90TmaGmmaWarpSpecializedILi3ENS5_IJNS4_1CILi1EEESB_SB_EEENS1_35KernelTmaWarpSpecializedCooperativeEEENS5_IJNSA_ILi256EEENSA_ILi64EEENSA_ILi32EEEEEENS_6half_tENS5_IJlSB_lEEESJ_SK_NS4_8TiledMMAINS4_8MMA_AtomIJNS4_4SM904GMMA25MMA_64x64x16_F32F16F16_SSILNSO_5MajorE0ELSQ_0ELNSO_7ScaleInE1ELSR_1EEEEEENS4_6LayoutINS5_IJNSA_ILi2EEESB_SB_EEENS5_IJSB_NSA_ILi0EEESX_EEEEENS5_IJNS4_10UnderscoreES10_S10_EEEEENS4_13SM90_TMA_LOADENS4_14ComposedLayoutINS4_7SwizzleILi2ELi4ELi3EEENS4_18smem_ptr_flag_bitsILi16EEENSU_INS5_IJNSA_ILi8EEESH_EEENS5_IJSH_SB_EEEEEEEvNS4_8identityES13_S1D_vS1E_EENS_8epilogue10collective6detail29Sm90TmaWarpSpecializedAdapterINS1H_15DefaultEpilogueISJ_SK_SK_NS1G_6thread17LinearCombinationISJ_Li1EffLNS1L_9ScaleType4KindE0ELNS_15FloatRoundStyleE2ESJ_EENS1_15EpilogueDefaultEEEEEvvEEEEvNT_6ParamsE)
	.align		4
        /*000c*/ 	.word	index@(__assertfail)
	.align		4
        /*0010*/ 	.word	0x00000000
	.align		4
        /*0014*/ 	.word	0xfffffffe
	.align		4
        /*0018*/ 	.word	0x00000000
	.align		4
        /*001c*/ 	.word	0xfffffffd
	.align		4
        /*0020*/ 	.word	0x00000000
	.align		4
        /*0024*/ 	.word	0xfffffffc


//--------------------- .nv.constant4             --------------------------
	.section	.nv.constant4,"a",@progbits
	.align	8
	.align		8
.nv.constant4:
        /*0000*/ 	.dword	__assertfail
	.align		8
        /*0008*/ 	.dword	__unnamed_1
	.align		8
        /*0010*/ 	.dword	_ZN40_INTERNAL_d4655a9a_4_k_cu_7363eb7a_233864cuda3std3__45__cpo5beginE
	.align		8
        /*0018*/ 	.dword	_ZN40_INTERNAL_d4655a9a_4_k_cu_7363eb7a_233864cuda3std3__45__cpo3endE
	.align		8
        /*0020*/ 	.dword	_ZN40_INTERNAL_d4655a9a_4_k_cu_7363eb7a_233864cuda3std3__45__cpo6cbeginE
	.align		8
        /*0028*/ 	.dword	_ZN40_INTERNAL_d4655a9a_4_k_cu_7363eb7a_233864cuda3std3__45__cpo4cendE
	.align		8
        /*0030*/ 	.dword	_ZN40_INTERNAL_d4655a9a_4_k_cu_7363eb7a_233864cuda3std3__442_GLOBAL__N__d4655a9a_4_k_cu_7363eb7a_233866ignoreE
	.align		8
        /*0038*/ 	.dword	_ZN40_INTERNAL_d4655a9a_4_k_cu_7363eb7a_233864cuda3std3__419piecewise_constructE
	.align		8
        /*0040*/ 	.dword	_ZN40_INTERNAL_d4655a9a_4_k_cu_7363eb7a_233864cuda3std3__48in_placeE
	.align		8
        /*0048*/ 	.dword	_ZN40_INTERNAL_d4655a9a_4_k_cu_7363eb7a_233864cuda3std6ranges3__45__cpo4swapE
	.align		8
        /*0050*/ 	.dword	_ZN40_INTERNAL_d4655a9a_4_k_cu_7363eb7a_233864cuda3std6ranges3__45__cpo9iter_moveE
	.align		8
        /*0058*/ 	.dword	_ZN40_INTERNAL_d4655a9a_4_k_cu_7363eb7a_233864cute7productE
	.align		8
        /*0060*/ 	.dword	_ZN40_INTERNAL_d4655a9a_4_k_cu_7363eb7a_233864cute1_E
	.align		8
        /*0068*/ 	.dword	$str$22
	.align		8
        /*0070*/ 	.dword	$str$23


//--------------------- .text._ZN7cutlass13device_kernelINS_4gemm6kernel13GemmUniversalIN4cute5tupleIJiiiiEEENS1_10collective13CollectiveMmaINS1_34MainloopSm90TmaGmmaWarpSpecializedILi3ENS5_IJNS4_1CILi1EEESB_SB_EEENS1_35KernelTmaWarpSpecializedCooperativeEEENS5_IJNSA_ILi256EEENSA_ILi64EEENSA_ILi32EEEEEENS_6half_tENS5_IJlSB_lEEESJ_SK_NS4_8TiledMMAINS4_8MMA_AtomIJNS4_4SM904GMMA25MMA_64x64x16_F32F16F16_SSILNSO_5MajorE0ELSQ_0ELNSO_7ScaleInE1ELSR_1EEEEEENS4_6LayoutINS5_IJNSA_ILi2EEESB_SB_EEENS5_IJSB_NSA_ILi0EEESX_EEEEENS5_IJNS4_10UnderscoreES10_S10_EEEEENS4_13SM90_TMA_LOADENS4_14ComposedLayoutINS4_7SwizzleILi2ELi4ELi3EEENS4_18smem_ptr_flag_bitsILi16EEENSU_INS5_IJNSA_ILi8EEESH_EEENS5_IJSH_SB_EEEEEEEvNS4_8identityES13_S1D_vS1E_EENS_8epilogue10collective6detail29Sm90TmaWarpSpecializedAdapterINS1H_15DefaultEpilogueISJ_SK_SK_NS1G_6thread17LinearCombinationISJ_Li1EffLNS1L_9ScaleType4KindE0ELNS_15FloatRoundStyleE2ESJ_EENS1_15EpilogueDefaultEEEEEvvEEEEvNT_6ParamsE --------------------------
	.section	.text._ZN7cutlass13device_kernelINS_4gemm6kernel13GemmUniversalIN4cute5tupleIJiiiiEEENS1_10collective13CollectiveMmaINS1_34MainloopSm90TmaGmmaWarpSpecializedILi3ENS5_IJNS4_1CILi1EEESB_SB_EEENS1_35KernelTmaWarpSpecializedCooperativeEEENS5_IJNSA_ILi256EEENSA_ILi64EEENSA_ILi32EEEEEENS_6half_tENS5_IJlSB_lEEESJ_SK_NS4_8TiledMMAINS4_8MMA_AtomIJNS4_4SM904GMMA25MMA_64x64x16_F32F16F16_SSILNSO_5MajorE0ELSQ_0ELNSO_7ScaleInE1ELSR_1EEEEEENS4_6LayoutINS5_IJNSA_ILi2EEESB_SB_EEENS5_IJSB_NSA_ILi0EEESX_EEEEENS5_IJNS4_10UnderscoreES10_S10_EEEEENS4_13SM90_TMA_LOADENS4_14ComposedLayoutINS4_7SwizzleILi2ELi4ELi3EEENS4_18smem_ptr_flag_bitsILi16EEENSU_INS5_IJNSA_ILi8EEESH_EEENS5_IJSH_SB_EEEEEEEvNS4_8identityES13_S1D_vS1E_EENS_8epilogue10collective6detail29Sm90TmaWarpSpecializedAdapterINS1H_15DefaultEpilogueISJ_SK_SK_NS1G_6thread17LinearCombinationISJ_Li1EffLNS1L_9ScaleType4KindE0ELNS_15FloatRoundStyleE2ESJ_EENS1_15EpilogueDefaultEEEEEvvEEEEvNT_6ParamsE,"ax",@progbits
	.align	128
.text._ZN7cutlass13device_kernelINS_4gemm6kernel13GemmUniversalIN4cute5tupleIJiiiiEEENS1_10collective13CollectiveMmaINS1_34MainloopSm90TmaGmmaWarpSpecializedILi3ENS5_IJNS4_1CILi1EEESB_SB_EEENS1_35KernelTmaWarpSpecializedCooperativeEEENS5_IJNSA_ILi256EEENSA_ILi64EEENSA_ILi32EEEEEENS_6half_tENS5_IJlSB_lEEESJ_SK_NS4_8TiledMMAINS4_8MMA_AtomIJNS4_4SM904GMMA25MMA_64x64x16_F32F16F16_SSILNSO_5MajorE0ELSQ_0ELNSO_7ScaleInE1ELSR_1EEEEEENS4_6LayoutINS5_IJNSA_ILi2EEESB_SB_EEENS5_IJSB_NSA_ILi0EEESX_EEEEENS5_IJNS4_10UnderscoreES10_S10_EEEEENS4_13SM90_TMA_LOADENS4_14ComposedLayoutINS4_7SwizzleILi2ELi4ELi3EEENS4_18smem_ptr_flag_bitsILi16EEENSU_INS5_IJNSA_ILi8EEESH_EEENS5_IJSH_SB_EEEEEEEvNS4_8identityES13_S1D_vS1E_EENS_8epilogue10collective6detail29Sm90TmaWarpSpecializedAdapterINS1H_15DefaultEpilogueISJ_SK_SK_NS1G_6thread17LinearCombinationISJ_Li1EffLNS1L_9ScaleType4KindE0ELNS_15FloatRoundStyleE2ESJ_EENS1_15EpilogueDefaultEEEEEvvEEEEvNT_6ParamsE:
        .type           _ZN7cutlass13device_kernelINS_4gemm6kernel13GemmUniversalIN4cute5tupleIJiiiiEEENS1_10collective13CollectiveMmaINS1_34MainloopSm90TmaGmmaWarpSpecializedILi3ENS5_IJNS4_1CILi1EEESB_SB_EEENS1_35KernelTmaWarpSpecializedCooperativeEEENS5_IJNSA_ILi256EEENSA_ILi64EEENSA_ILi32EEEEEENS_6half_tENS5_IJlSB_lEEESJ_SK_NS4_8TiledMMAINS4_8MMA_AtomIJNS4_4SM904GMMA25MMA_64x64x16_F32F16F16_SSILNSO_5MajorE0ELSQ_0ELNSO_7ScaleInE1ELSR_1EEEEEENS4_6LayoutINS5_IJNSA_ILi2EEESB_SB_EEENS5_IJSB_NSA_ILi0EEESX_EEEEENS5_IJNS4_10UnderscoreES10_S10_EEEEENS4_13SM90_TMA_LOADENS4_14ComposedLayoutINS4_7SwizzleILi2ELi4ELi3EEENS4_18smem_ptr_flag_bitsILi16EEENSU_INS5_IJNSA_ILi8EEESH_EEENS5_IJSH_SB_EEEEEEEvNS4_8identityES13_S1D_vS1E_EENS_8epilogue10collective6detail29Sm90TmaWarpSpecializedAdapterINS1H_15DefaultEpilogueISJ_SK_SK_NS1G_6thread17LinearCombinationISJ_Li1EffLNS1L_9ScaleType4KindE0ELNS_15FloatRoundStyleE2ESJ_EENS1_15EpilogueDefaultEEEEEvvEEEEvNT_6ParamsE,@function
        .size           _ZN7cutlass13device_kernelINS_4gemm6kernel13GemmUniversalIN4cute5tupleIJiiiiEEENS1_10collective13CollectiveMmaINS1_34MainloopSm90TmaGmmaWarpSpecializedILi3ENS5_IJNS4_1CILi1EEESB_SB_EEENS1_35KernelTmaWarpSpecializedCooperativeEEENS5_IJNSA_ILi256EEENSA_ILi64EEENSA_ILi32EEEEEENS_6half_tENS5_IJlSB_lEEESJ_SK_NS4_8TiledMMAINS4_8MMA_AtomIJNS4_4SM904GMMA25MMA_64x64x16_F32F16F16_SSILNSO_5MajorE0ELSQ_0ELNSO_7ScaleInE1ELSR_1EEEEEENS4_6LayoutINS5_IJNSA_ILi2EEESB_SB_EEENS5_IJSB_NSA_ILi0EEESX_EEEEENS5_IJNS4_10UnderscoreES10_S10_EEEEENS4_13SM90_TMA_LOADENS4_14ComposedLayoutINS4_7SwizzleILi2ELi4ELi3EEENS4_18smem_ptr_flag_bitsILi16EEENSU_INS5_IJNSA_ILi8EEESH_EEENS5_IJSH_SB_EEEEEEEvNS4_8identityES13_S1D_vS1E_EENS_8epilogue10collective6detail29Sm90TmaWarpSpecializedAdapterINS1H_15DefaultEpilogueISJ_SK_SK_NS1G_6thread17LinearCombinationISJ_Li1EffLNS1L_9ScaleType4KindE0ELNS_15FloatRoundStyleE2ESJ_EENS1_15EpilogueDefaultEEEEEvvEEEEvNT_6ParamsE,(.L_x_190 - _ZN7cutlass13device_kernelINS_4gemm6kernel13GemmUniversalIN4cute5tupleIJiiiiEEENS1_10collective13CollectiveMmaINS1_34MainloopSm90TmaGmmaWarpSpecializedILi3ENS5_IJNS4_1CILi1EEESB_SB_EEENS1_35KernelTmaWarpSpecializedCooperativeEEENS5_IJNSA_ILi256EEENSA_ILi64EEENSA_ILi32EEEEEENS_6half_tENS5_IJlSB_lEEESJ_SK_NS4_8TiledMMAINS4_8MMA_AtomIJNS4_4SM904GMMA25MMA_64x64x16_F32F16F16_SSILNSO_5MajorE0ELSQ_0ELNSO_7ScaleInE1ELSR_1EEEEEENS4_6LayoutINS5_IJNSA_ILi2EEESB_SB_EEENS5_IJSB_NSA_ILi0EEESX_EEEEENS5_IJNS4_10UnderscoreES10_S10_EEEEENS4_13SM90_TMA_LOADENS4_14ComposedLayoutINS4_7SwizzleILi2ELi4ELi3EEENS4_18smem_ptr_flag_bitsILi16EEENSU_INS5_IJNSA_ILi8EEESH_EEENS5_IJSH_SB_EEEEEEEvNS4_8identityES13_S1D_vS1E_EENS_8epilogue10collective6detail29Sm90TmaWarpSpecializedAdapterINS1H_15DefaultEpilogueISJ_SK_SK_NS1G_6thread17LinearCombinationISJ_Li1EffLNS1L_9ScaleType4KindE0ELNS_15FloatRoundStyleE2ESJ_EENS1_15EpilogueDefaultEEEEEvvEEEEvNT_6ParamsE)
        .other          _ZN7cutlass13device_kernelINS_4gemm6kernel13GemmUniversalIN4cute5tupleIJiiiiEEENS1_10collective13CollectiveMmaINS1_34MainloopSm90TmaGmmaWarpSpecializedILi3ENS5_IJNS4_1CILi1EEESB_SB_EEENS1_35KernelTmaWarpSpecializedCooperativeEEENS5_IJNSA_ILi256EEENSA_ILi64EEENSA_ILi32EEEEEENS_6half_tENS5_IJlSB_lEEESJ_SK_NS4_8TiledMMAINS4_8MMA_AtomIJNS4_4SM904GMMA25MMA_64x64x16_F32F16F16_SSILNSO_5MajorE0ELSQ_0ELNSO_7ScaleInE1ELSR_1EEEEEENS4_6LayoutINS5_IJNSA_ILi2EEESB_SB_EEENS5_IJSB_NSA_ILi0EEESX_EEEEENS5_IJNS4_10UnderscoreES10_S10_EEEEENS4_13SM90_TMA_LOADENS4_14ComposedLayoutINS4_7SwizzleILi2ELi4ELi3EEENS4_18smem_ptr_flag_bitsILi16EEENSU_INS5_IJNSA_ILi8EEESH_EEENS5_IJSH_SB_EEEEEEEvNS4_8identityES13_S1D_vS1E_EENS_8epilogue10collective6detail29Sm90TmaWarpSpecializedAdapterINS1H_15DefaultEpilogueISJ_SK_SK_NS1G_6thread17LinearCombinationISJ_Li1EffLNS1L_9ScaleType4KindE0ELNS_15FloatRoundStyleE2ESJ_EENS1_15EpilogueDefaultEEEEEvvEEEEvNT_6ParamsE,@"STO_CUDA_ENTRY STV_DEFAULT"
_ZN7cutlass13device_kernelINS_4gemm6kernel13GemmUniversalIN4cute5tupleIJiiiiEEENS1_10collective13CollectiveMmaINS1_34MainloopSm90TmaGmmaWarpSpecializedILi3ENS5_IJNS4_1CILi1EEESB_SB_EEENS1_35KernelTmaWarpSpecializedCooperativeEEENS5_IJNSA_ILi256EEENSA_ILi64EEENSA_ILi32EEEEEENS_6half_tENS5_IJlSB_lEEESJ_SK_NS4_8TiledMMAINS4_8MMA_AtomIJNS4_4SM904GMMA25MMA_64x64x16_F32F16F16_SSILNSO_5MajorE0ELSQ_0ELNSO_7ScaleInE1ELSR_1EEEEEENS4_6LayoutINS5_IJNSA_ILi2EEESB_SB_EEENS5_IJSB_NSA_ILi0EEESX_EEEEENS5_IJNS4_10UnderscoreES10_S10_EEEEENS4_13SM90_TMA_LOADENS4_14ComposedLayoutINS4_7SwizzleILi2ELi4ELi3EEENS4_18smem_ptr_flag_bitsILi16EEENSU_INS5_IJNSA_ILi8EEESH_EEENS5_IJSH_SB_EEEEEEEvNS4_8identityES13_S1D_vS1E_EENS_8epilogue10collective6detail29Sm90TmaWarpSpecializedAdapterINS1H_15DefaultEpilogueISJ_SK_SK_NS1G_6thread17LinearCombinationISJ_Li1EffLNS1L_9ScaleType4KindE0ELNS_15FloatRoundStyleE2ESJ_EENS1_15EpilogueDefaultEEEEEvvEEEEvNT_6ParamsE:
[----:B------:R-:W0:Y:S01]  /*0000*/  LDC R1, c[0x0][0x28] ;  /* 0x00000a00ff017b82 */ /* 0x000e220000000800 */
[----:B------:R-:W1:Y:S01]  /*0010*/  S2R R3, SR_TID.X ;  /* 0x0000000000037919 */ /* 0x000e620000002100 */
[----:B------:R-:W-:Y:S01]  /*0020*/  ELECT P0, URZ, PT ;  /* 0x00000000003f782f */ /* 0x000fe20003800000 */
[----:B------:R-:W-:Y:S01]  /*0030*/  BSSY B0, `(.L_x_0) ;  /* 0x000000f000007945 */ /* 0x000fe20003800000 */
[--C-:B-1----:R-:W-:Y:S02]  /*0040*/  SHF.R.U32.HI R0, RZ, 0x5, R3.reuse ;  /* 0x00000005ff007819 */ /* 0x102fe40000011603 */
[----:B------:R-:W-:-:S03]  /*0050*/  SHF.R.U32.HI R14, RZ, 0x7, R3 ;  /* 0x00000007ff0e7819 */ /* 0x000fc60000011603 */
[----:B------:R-:W1:Y:S04]  /*0060*/  SHFL.IDX PT, R4, R0, RZ, 0x1f ;  /* 0x00001fff00047589 */ /* 0x000e6800000e0000 */
[----:B------:R2:W3:Y:S01]  /*0070*/  SHFL.IDX PT, R10, R14, RZ, 0x1f ;  /* 0x00001fff0e0a7589 */ /* 0x0004e200000e0000 */
[----:B-1----:R-:W-:-:S13]  /*0080*/  ISETP.NE.OR P0, PT, R4, RZ, !P0 ;  /* 0x000000ff0400720c */ /* 0x002fda0004705670 */
[----:B0-23--:R-:W-:Y:S05]  /*0090*/  @P0 BRA `(.L_x_1) ;  /* 0x0000000000200947 */ /* 0x00dfea0003800000 */
[----:B------:R-:W-:Y:S02]  /*00a0*/  ULDC.64 UR4, c[0x0][0x198] ;  /* 0x0000660000047ab9 */ /* 0x000fe40000000a00 */
[----:B------:R-:W-:Y:S02]  /*00b0*/  UIADD3 UR6, UP0, UR4, 0xf0, URZ ;  /* 0x000000f004067890 */ /* 0x000fe4000ff1e03f */
[----:B------:R-:W-:Y:S02]  /*00c0*/  UIADD3 UR4, UP1, UR4, 0x1f0, URZ ;  /* 0x000001f004047890 */ /* 0x000fe4000ff3e03f */
[----:B------:R-:W-:Y:S02]  /*00d0*/  UIADD3.X UR7, URZ, UR5, URZ, UP0, !UPT ;  /* 0x000000053f077290 */ /* 0x000fe400087fe43f */
[----:B------:R-:W-:-:S07]  /*00e0*/  UIADD3.X UR5, URZ, UR5, URZ, UP1, !UPT ;  /* 0x000000053f057290 */ /* 0x000fce0008ffe43f */
[----:B------:R0:W-:Y:S02]  /*00f0*/  UTMACCTL.PF [UR6] ;  /* 0x00000000060079b9 */ /* 0x0001e40008040000 */
[----:B------:R0:W-:Y:S02]  /*0100*/  UTMACCTL.PF [UR4] ;  /* 0x00000000040079b9 */ /* 0x0001e40008040000 */
[----:B0-----:R-:W-:Y:S01]  /*0110*/  NOP ;  /* 0x0000000000007918 */ /* 0x001fe20000000000 */
.L_x_1:
[----:B------:R-:W-:Y:S05]  /*0120*/  BSYNC B0 ;  /* 0x0000000000007941 */ /* 0x000fea0003800000 */
.L_x_0:
[----:B------:R-:W0:Y:S02]  /*0130*/  SHFL.IDX PT, R2, R0, RZ, 0x1f ;  /* 0x00001fff00027589 */ /* 0x000e2400000e0000 */
[----:B0-----:R-:W-:-:S13]  /*0140*/  ISETP.NE.AND P0, PT, R2, RZ, PT ;  /* 0x000000ff0200720c */ /* 0x001fda0003f05270 */
[----:B------:R-:W-:Y:S05]  /*0150*/  @P0 BRA `(.L_x_2) ;  /* 0x0000000000500947 */ /* 0x000fea0003800000 */
[----:B------:R-:W0:Y:S01]  /*0160*/  S2UR UR8, SR_CgaCtaId ;  /* 0x00000000000879c3 */ /* 0x000e220000008800 */
[----:B------:R-:W-:Y:S01]  /*0170*/  UMOV UR4, 0x400 ;  /* 0x0000040000047882 */ /* 0x000fe20000000000 */
[----:B------:R-:W-:Y:S01]  /*0180*/  UMOV UR5, 0x1 ;  /* 0x0000000100057882 */ /* 0x000fe20000000000 */
[----:B------:R-:W-:Y:S01]  /*0190*/  UMOV UR6, 0x100 ;  /* 0x0000010000067882 */ /* 0x000fe20000000000 */
[----:B------:R-:W-:Y:S01]  /*01a0*/  ELECT P0, URZ, PT ;  /* 0x00000000003f782f */ /* 0x000fe20003800000 */
[----:B------:R-:W-:-:S04]  /*01b0*/  UIADD3 UR6, -UR6, 0x100000, URZ ;  /* 0x0010000006067890 */ /* 0x000fc8000fffe13f */
[----:B------:R-:W-:Y:S02]  /*01c0*/  USHF.L.U32 UR7, UR6, 0xb, URZ ;  /* 0x0000000b06077899 */ /* 0x000fe4000800063f */
[----:B------:R-:W-:Y:S02]  /*01d0*/  USHF.L.U32 UR6, UR6, 0x1, URZ ;  /* 0x0000000106067899 */ /* 0x000fe4000800063f */
[----:B0-----:R-:W-:Y:S02]  /*01e0*/  ULEA UR8, UR8, UR4, 0x18 ;  /* 0x0000000408087291 */ /* 0x001fe4000f8ec03f */
[----:B------:R-:W-:-:S04]  /*01f0*/  UIADD3 UR4, -UR5, 0x100000, URZ ;  /* 0x0010000005047890 */ /* 0x000fc8000fffe13f */
[----:B------:R-:W-:Y:S02]  /*0200*/  USHF.L.U32 UR5, UR4, 0xb, URZ ;  /* 0x0000000b04057899 */ /* 0x000fe4000800063f */
[----:B------:R-:W-:Y:S01]  /*0210*/  USHF.L.U32 UR4, UR4, 0x1, URZ ;  /* 0x0000000104047899 */ /* 0x000fe2000800063f */
[----:B------:R-:W0:Y:S11]  /*0220*/  FENCE.VIEW.ASYNC.S ;  /* 0x00000000000073c6 */ /* 0x000e360000000000 */
[----:B0-----:R0:W1:Y:S01]  /*0230*/  SYNCS.EXCH.64 URZ, [UR8], UR4 ;  /* 0x00000004083f75b2 */ /* 0x0010620008000100 */
[----:B------:R0:W2:Y:S01]  /*0240*/  SYNCS.EXCH.64 URZ, [UR8+0x18], UR6 ;  /* 0x00001806083f75b2 */ /* 0x0000a20008000100 */
[----:B------:R0:W3:Y:S01]  /*0250*/  SYNCS.EXCH.64 URZ, [UR8+0x8], UR4 ;  /* 0x00000804083f75b2 */ /* 0x0000e20008000100 */
[----:B------:R0:W4:Y:S01]  /*0260*/  SYNCS.EXCH.64 URZ, [UR8+0x20], UR6 ;  /* 0x00002006083f75b2 */ /* 0x0001220008000100 */
[----:B------:R0:W0:Y:S01]  /*0270*/  SYNCS.EXCH.64 URZ, [UR8+0x10], UR4 ;  /* 0x00001004083f75b2 */ /* 0x0000220008000100 */
[----:B------:R0:W0:Y:S01]  /*0280*/  SYNCS.EXCH.64 URZ, [UR8+0x28], UR6 ;  /* 0x00002806083f75b2 */ /* 0x0000220008000100 */
[----:B------:R-:W-:Y:S01]  /*0290*/  NOP ;  /* 0x0000000000007918 */ /* 0x000fe20000000000 */
.L_x_2:
[----:B------:R-:W5:Y:S01]  /*02a0*/  SHFL.IDX PT, R0, R0, RZ, 0x1f ;  /* 0x00001fff00007589 */ /* 0x000f6200000e0000 */
[----:B------:R-:W1:Y:S01]  /*02b0*/  LDC R2, c[0x0][0x65c] ;  /* 0x00019700ff027b82 */ /* 0x000e620000000800 */
[----:B------:R-:W-:Y:S02]  /*02c0*/  ELECT P0, URZ, PT ;  /* 0x00000000003f782f */ /* 0x000fe40003800000 */
[----:B------:R-:W-:Y:S01]  /*02d0*/  LOP3.LUT R7, R7, 0xfffff7ff, RZ, 0xc0, !PT ;  /* 0xfffff7ff07077812 */ /* 0x000fe200078ec0ff */
[----:B------:R-:W2:Y:S01]  /*02e0*/  S2R R5, SR_CTAID.Y ;  /* 0x0000000000057919 */ /* 0x000ea20000002600 */
[----:B0-----:R-:W-:Y:S01]  /*02f0*/  UMOV UR4, 0x20 ;  /* 0x0000002000047882 */ /* 0x001fe20000000000 */
[----:B------:R-:W-:Y:S01]  /*0300*/  NOP ;  /* 0x0000000000007918 */ /* 0x000fe20000000000 */
[----:B------:R-:W-:Y:S01]  /*0310*/  ISETP.NE.AND P2, PT, R10, RZ, PT ;  /* 0x000000ff0a00720c */ /* 0x000fe20003f45270 */
[----:B------:R-:W0:Y:S01]  /*0320*/  S2R R6, SR_CTAID.X ;  /* 0x0000000000067919 */ /* 0x000e220000002500 */
[----:B------:R-:W-:Y:S01]  /*0330*/  NOP ;  /* 0x0000000000007918 */ /* 0x000fe20000000000 */
[----:B-----5:R-:W-:-:S02]  /*0340*/  ISETP.NE.OR P0, PT, R0, RZ, !P0 ;  /* 0x000000ff0000720c */ /* 0x020fc40004705670 */
[----:B-1----:R-:W-:-:S11]  /*0350*/  ISETP.NE.AND P3, PT, R2, 0x1, PT ;  /* 0x000000010200780c */ /* 0x002fd60003f65270 */
[----:B------:R-:W-:Y:S01]  /*0360*/  VOTEU.ALL UP0, P0 ;  /* 0x00000000003f7886 */ /* 0x000fe20000000000 */
[----:B------:R-:W-:Y:S01]  /*0370*/  VOTEU.ALL UP1, P0 ;  /* 0x00000000003f7886 */ /* 0x000fe20000020000 */
[----:B------:R-:W-:Y:S01]  /*0380*/  @P3 LOP3.LUT R7, R7, 0x800, RZ, 0xfc, !PT ;  /* 0x0000080007073812 */ /* 0x000fe200078efcff */
[----:B------:R-:W0:Y:S01]  /*0390*/  @P3 LDC R17, c[0x0][0x10] ;  /* 0x00000400ff113b82 */ /* 0x000e220000000800 */
[----:B------:R-:W-:Y:S01]  /*03a0*/  SHF.R.S32.HI R7, RZ, 0x1f, R4 ;  /* 0x0000001fff077819 */ /* 0x000fe20000011404 */
[----:B------:R-:W-:Y:S01]  /*03b0*/  @!UP0 UMOV UR6, 0x400 ;  /* 0x0000040000068882 */ /* 0x000fe20000000000 */
[----:B------:R-:W-:-:S04]  /*03c0*/  @!UP0 UIADD3 UR4, -UR4, 0x100000, URZ ;  /* 0x0010000004048890 */ /* 0x000fc8000fffe13f */
[----:B------:R-:W-:Y:S02]  /*03d0*/  @!UP0 USHF.L.U32 UR5, UR4, 0xb, URZ ;  /* 0x0000000b04058899 */ /* 0x000fe4000800063f */
[----:B------:R-:W-:Y:S01]  /*03e0*/  @!UP0 USHF.L.U32 UR4, UR4, 0x1, URZ ;  /* 0x0000000104048899 */ /* 0x000fe2000800063f */
[----:B--2---:R-:W-:Y:S01]  /*03f0*/  @P3 IMAD.MOV.U32 R8, RZ, RZ, R5 ;  /* 0x000000ffff083224 */ /* 0x004fe200078e0005 */
[----:B------:R-:W-:Y:S01]  /*0400*/  LEA.HI R7, R7, R4, RZ, 0x2 ;  /* 0x0000000407077211 */ /* 0x000fe200078f10ff */
[----:B------:R-:W-:Y:S01]  /*0410*/  @P3 IMAD.MOV.U32 R9, RZ, RZ, RZ ;  /* 0x000000ffff093224 */ /* 0x000fe200078e00ff */
[----:B------:R-:W1:Y:S02]  /*0420*/  @!UP0 S2UR UR7, SR_CgaCtaId ;  /* 0x00000000000789c3 */ /* 0x000e640000008800 */
[----:B------:R-:W-:-:S05]  /*0430*/  LOP3.LUT R7, R7, 0xfffffffc, RZ, 0xc0, !PT ;  /* 0xfffffffc07077812 */ /* 0x000fca00078ec0ff */
[----:B------:R-:W-:Y:S01]  /*0440*/  IMAD.IADD R0, R4, 0x1, -R7 ;  /* 0x0000000104007824 */ /* 0x000fe200078e0a07 */
[----:B------:R-:W-:Y:S01]  /*0450*/  LOP3.LUT R4, R3, 0x7f, RZ, 0xc0, !PT ;  /* 0x0000007f03047812 */ /* 0x000fe200078ec0ff */
[----:B------:R-:W2:Y:S01]  /*0460*/  @!P3 LDC R11, c[0x0][0xc] ;  /* 0x00000300ff0bbb82 */ /* 0x000ea20000000800 */
[----:B------:R-:W-:Y:S02]  /*0470*/  IMAD.MOV.U32 R7, RZ, RZ, RZ ;  /* 0x000000ffff077224 */ /* 0x000fe400078e00ff */
[----:B------:R-:W-:Y:S01]  /*0480*/  ISETP.NE.AND P1, PT, R0, 0x3, PT ;  /* 0x000000030000780c */ /* 0x000fe20003f25270 */
[----:B0-----:R-:W-:Y:S01]  /*0490*/  @P3 IMAD.WIDE.U32 R16, R6, R17, R8 ;  /* 0x0000001106103225 */ /* 0x001fe200078e0008 */
[----:B-1----:R-:W-:Y:S01]  /*04a0*/  @!UP0 ULEA UR8, UR7, UR6, 0x18 ;  /* 0x0000000607088291 */ /* 0x002fe2000f8ec03f */
[----:B------:R-:W-:Y:S02]  /*04b0*/  VOTEU.ALL UP0, P0 ;  /* 0x00000000003f7886 */ /* 0x000fe40000000000 */
[----:B------:R-:W-:Y:S01]  /*04c0*/  ULDC UR6, c[0x0][0xc] ;  /* 0x0000030000067ab9 */ /* 0x000fe20000000800 */
[----:B------:R-:W-:Y:S01]  /*04d0*/  ISETP.EQ.OR P0, PT, R0, RZ, !P1 ;  /* 0x000000ff0000720c */ /* 0x000fe20004f02670 */
[----:B------:R-:W-:-:S03]  /*04e0*/  ULDC UR7, c[0x0][0x10] ;  /* 0x0000040000077ab9 */ /* 0x000fc60000000800 */
[C---:B------:R-:W-:Y:S01]  /*04f0*/  ISETP.EQ.AND P0, PT, R10.reuse, RZ, P0 ;  /* 0x000000ff0a00720c */ /* 0x040fe20000702270 */
[----:B------:R-:W-:Y:S02]  /*0500*/  VIADD R10, R10, 0xffffffff ;  /* 0xffffffff0a0a7836 */ /* 0x000fe40000000000 */
[----:B--2---:R-:W-:Y:S01]  /*0510*/  @!P3 IMAD.WIDE.U32 R8, R11, R5, R6 ;  /* 0x000000050b08b225 */ /* 0x004fe200078e0006 */
[----:B------:R-:W0:Y:S02]  /*0520*/  FENCE.VIEW.ASYNC.S ;  /* 0x00000000000073c6 */ /* 0x000e240000000000 */
[----:B0-----:R-:W3:Y:S01]  /*0530*/  @!UP0 SYNCS.EXCH.64 URZ, [UR8+0x40], UR4 ;  /* 0x00004004083f85b2 */ /* 0x001ee20008000100 */
[----:B------:R-:W-:Y:S01]  /*0540*/  SEL R18, RZ, 0x1, !P0 ;  /* 0x00000001ff127807 */ /* 0x000fe20004000000 */
[----:B------:R-:W-:Y:S01]  /*0550*/  @P3 IMAD.MOV.U32 R11, RZ, RZ, RZ ;  /* 0x000000ffff0b3224 */ /* 0x000fe200078e00ff */
[----:B------:R-:W-:Y:S01]  /*0560*/  ISETP.GE.U32.AND P1, PT, R10, 0x2, PT ;  /* 0x000000020a00780c */ /* 0x000fe20003f26070 */
[----:B------:R-:W-:-:S02]  /*0570*/  @!P3 IMAD.MOV.U32 R16, RZ, RZ, R8 ;  /* 0x000000ffff10b224 */ /* 0x000fc400078e0008 */
[----:B------:R-:W-:Y:S01]  /*0580*/  @P3 IMAD.IADD R17, R17, 0x1, R11 ;  /* 0x0000000111113824 */ /* 0x000fe200078e020b */
[----:B------:R-:W-:Y:S01]  /*0590*/  SEL R18, R18, 0x2, P1 ;  /* 0x0000000212127807 */ /* 0x000fe20000800000 */
[----:B------:R-:W-:Y:S01]  /*05a0*/  @!P3 IMAD.MOV.U32 R17, RZ, RZ, R9 ;  /* 0x000000ffff11b224 */ /* 0x000fe200078e0009 */
[----:B------:R0:W3:Y:S01]  /*05b0*/  @!UP1 SYNCS.EXCH.64 URZ, [UR8+0x48], UR4 ;  /* 0x00004804083f95b2 */ /* 0x0000e20008000100 */
[----:B------:R-:W-:Y:S01]  /*05c0*/  NOP ;  /* 0x0000000000007918 */ /* 0x000fe20000000000 */
[----:B0-----:R-:W-:-:S03]  /*05d0*/  UIMAD.WIDE.U32 UR4, UR6, UR7, URZ ;  /* 0x00000007060472a5 */ /* 0x001fc6000f8e003f */
[----:B------:R-:W-:Y:S02]  /*05e0*/  ULDC UR6, c[0x0][0x14] ;  /* 0x0000050000067ab9 */ /* 0x000fe40000000800 */
[----:B------:R-:W-:Y:S02]  /*05f0*/  UIMAD.WIDE.U32 UR36, UR4, UR6, URZ ;  /* 0x00000006042472a5 */ /* 0x000fe4000f8e003f */
[----:B------:R-:W-:-:S04]  /*0600*/  UIMAD UR42, UR5, UR6, URZ ;  /* 0x00000006052a72a4 */ /* 0x000fc8000f8e023f */
[----:B------:R-:W-:Y:S01]  /*0610*/  UIADD3 UR42, UR37, UR42, URZ ;  /* 0x0000002a252a7290 */ /* 0x000fe2000fffe03f */
[----:B---34-:R-:W-:Y:S06]  /*0620*/  BAR.SYNC.DEFER_BLOCKING 0x0 ;  /* 0x0000000000007b1d */ /* 0x018fec0000010000 */
[----:B------:R-:W-:Y:S05]  /*0630*/  @!P2 BRA `(.L_x_3) ;  /* 0x000000680084a947 */ /* 0x000fea0003800000 */
[----:B------:R-:W-:-:S13]  /*0640*/  ISETP.GT.U32.AND P0, PT, R10, 0x1, PT ;  /* 0x000000010a00780c */ /* 0x000fda0003f04070 */
[----:B------:R-:W-:Y:S05]  /*0650*/  @P0 EXIT ;  /* 0x000000000000094d */ /* 0x000fea0003800000 */
[----:B------:R-:W-:Y:S01]  /*0660*/  ULDC.64 UR4, c[0x0][0x650] ;  /* 0x0001940000047ab9 */ /* 0x000fe20000000a00 */
[----:B------:R-:W-:Y:S01]  /*0670*/  PRMT R0, RZ, 0x7610, R0 ;  /* 0x00007610ff007816 */ /* 0x000fe20000000000 */
[----:B------:R-:W-:Y:S01]  /*0680*/  IMAD.MOV.U32 R107, RZ, RZ, -0x1 ;  /* 0xffffffffff6b7424 */ /* 0x000fe200078e00ff */
[----:B------:R-:W-:Y:S01]  /*0690*/  ISETP.GE.U32.AND P0, PT, R16, UR4, PT ;  /* 0x0000000410007c0c */ /* 0x000fe2000bf06070 */
[----:B------:R-:W-:Y:S02]  /*06a0*/  IMAD.MOV.U32 R100, RZ, RZ, -0x1 ;  /* 0xffffffffff647424 */ /* 0x000fe400078e00ff */
[----:B------:R-:W-:Y:S01]  /*06b0*/  IMAD.MOV.U32 R19, RZ, RZ, -0x1 ;  /* 0xffffffffff137424 */ /* 0x000fe200078e00ff */
[----:B------:R-:W-:-:S13]  /*06c0*/  ISETP.GE.U32.AND.EX P0, PT, R17, UR5, PT, P0 ;  /* 0x0000000511007c0c */ /* 0x000fda000bf06100 */
[----:B------:R-:W-:Y:S05]  /*06d0*/  @P0 BRA `(.L_x_4) ;  /* 0x0000000400580947 */ /* 0x000fea0003800000 */
[----:B------:R-:W0:Y:S01]  /*06e0*/  LDC.64 R20, c[0x0][0x628] ;  /* 0x00018a00ff147b82 */ /* 0x000e220000000a00 */
[----:B------:R-:W-:Y:S02]  /*06f0*/  IMAD.MOV.U32 R8, RZ, RZ, R16 ;  /* 0x000000ffff087224 */ /* 0x000fe400078e0010 */
[----:B------:R-:W-:-:S05]  /*0700*/  IMAD.MOV.U32 R9, RZ, RZ, R17 ;  /* 0x000000ffff097224 */ /* 0x000fca00078e0011 */
[----:B------:R-:W1:Y:S08]  /*0710*/  LDC R0, c[0x0][0x630] ;  /* 0x00018c00ff007b82 */ /* 0x000e700000000800 */
[----:B------:R-:W2:Y:S01]  /*0720*/  LDC.64 R22, c[0x0][0x620] ;  /* 0x00018800ff167b82 */ /* 0x000ea20000000a00 */
[----:B0-----:R-:W-:-:S04]  /*0730*/  ISETP.NE.U32.AND P0, PT, R20, RZ, PT ;  /* 0x000000ff1400720c */ /* 0x001fc80003f05070 */
[----:B------:R-:W-:-:S13]  /*0740*/  ISETP.NE.AND.EX P0, PT, R21, RZ, PT, P0 ;  /* 0x000000ff1500720c */ /* 0x000fda0003f05300 */
[----:B-12---:R-:W-:Y:S05]  /*0750*/  @!P0 BRA `(.L_x_5) ;  /* 0x0000000000288947 */ /* 0x006fea0003800000 */
[----:B------:R-:W0:Y:S02]  /*0760*/  LDC R13, c[0x0][0x634] ;  /* 0x00018d00ff0d7b82 */ /* 0x000e240000000800 */
[----:B0-----:R-:W-:-:S05]  /*0770*/  IADD3 R13, P0, R16, R13, RZ ;  /* 0x0000000d100d7210 */ /* 0x001fca0007f1e0ff */
[----:B------:R-:W-:-:S04]  /*0780*/  IMAD.X R15, RZ, RZ, R17, P0 ;  /* 0x000000ffff0f7224 */ /* 0x000fc800000e0611 */
[----:B------:R-:W-:-:S04]  /*0790*/  IMAD.WIDE.U32 R8, R15, R20, RZ ;  /* 0x000000140f087225 */ /* 0x000fc800078e00ff */
[----:B------:R-:W-:-:S04]  /*07a0*/  IMAD.WIDE.U32 R10, P0, R13, R21, R8 ;  /* 0x000000150d0a7225 */ /* 0x000fc80007800008 */
[----:B------:R-:W-:-:S04]  /*07b0*/  IMAD.WIDE.U32 R8, R13, R20, RZ ;  /* 0x000000140d087225 */ /* 0x000fc800078e00ff */
[----:B------:R-:W-:Y:S01]  /*07c0*/  IMAD.X R13, RZ, RZ, RZ, P0 ;  /* 0x000000ffff0d7224 */ /* 0x000fe200000e06ff */
[----:B------:R-:W-:Y:S01]  /*07d0*/  IADD3 RZ, P0, R9, R10, RZ ;  /* 0x0000000a09ff7210 */ /* 0x000fe20007f1e0ff */
[----:B------:R-:W-:-:S04]  /*07e0*/  IMAD.MOV.U32 R12, RZ, RZ, R11 ;  /* 0x000000ffff0c7224 */ /* 0x000fc800078e000b */
[----:B------:R-:W-:-:S08]  /*07f0*/  IMAD.WIDE.U32.X R8, R15, R21, R12, P0 ;  /* 0x000000150f087225 */ /* 0x000fd000000e040c */
.L_x_5:
[-CC-:B------:R-:W-:Y:S01]  /*0800*/  SHF.R.U64 R25, R8, R0.reuse, R9.reuse ;  /* 0x0000000008197219 */ /* 0x180fe20000001209 */
[----:B------:R-:W0:Y:S01]  /*0810*/  LDC R12, c[0x0][0x618] ;  /* 0x00018600ff0c7b82 */ /* 0x000e220000000800 */
[----:B------:R-:W-:Y:S01]  /*0820*/  SHF.R.U32.HI R7, RZ, R0, R9 ;  /* 0x00000000ff077219 */ /* 0x000fe20000011609 */
[----:B------:R-:W-:Y:S01]  /*0830*/  ULDC UR4, c[0x0][0x150] ;  /* 0x0000540000047ab9 */ /* 0x000fe20000000800 */
[----:B------:R-:W-:Y:S02]  /*0840*/  IADD3 R11, P0, RZ, -R25, RZ ;  /* 0x80000019ff0b7210 */ /* 0x000fe40007f1e0ff */
[----:B------:R-:W-:-:S03]  /*0850*/  I2FP.F32.U32 R0, R6 ;  /* 0x0000000600007245 */ /* 0x000fc60000201000 */
[----:B------:R-:W1:Y:S01]  /*0860*/  LDC.64 R30, c[0x0][0x640] ;  /* 0x00019000ff1e7b82 */ /* 0x000e620000000a00 */
[----:B------:R-:W-:Y:S02]  /*0870*/  IMAD.X R13, RZ, RZ, ~R7, P0 ;  /* 0x000000ffff0d7224 */ /* 0x000fe400000e0e07 */
[----:B------:R-:W-:Y:S01]  /*0880*/  FMUL R0, R0, UR4 ;  /* 0x0000000400007c20 */ /* 0x000fe20008400000 */
[----:B------:R-:W-:Y:S01]  /*0890*/  IMAD.WIDE.U32 R8, R11, R22, R16 ;  /* 0x000000160b087225 */ /* 0x000fe200078e0010 */
[----:B------:R-:W-:-:S03]  /*08a0*/  ULDC UR4, c[0x0][0x154] ;  /* 0x0000550000047ab9 */ /* 0x000fc60000000800 */
[----:B------:R-:W-:Y:S01]  /*08b0*/  IMAD R10, R13, R22, RZ ;  /* 0x000000160d0a7224 */ /* 0x000fe200078e02ff */
[----:B------:R-:W2:Y:S01]  /*08c0*/  LDC R7, c[0x0][0x144] ;  /* 0x00005100ff077b82 */ /* 0x000ea20000000800 */
[----:B------:R-:W3:Y:S02]  /*08d0*/  F2I.U32.TRUNC.NTZ R0, R0 ;  /* 0x0000000000007305 */ /* 0x000ee4000020f000 */
[----:B------:R-:W-:-:S04]  /*08e0*/  IMAD R11, R11, R23, R10 ;  /* 0x000000170b0b7224 */ /* 0x000fc800078e020a */
[----:B------:R-:W-:Y:S01]  /*08f0*/  IMAD.IADD R9, R9, 0x1, R11 ;  /* 0x0000000109097824 */ /* 0x000fe200078e020b */
[----:B------:R-:W4:Y:S01]  /*0900*/  LDC R24, c[0x0][0x608] ;  /* 0x00018200ff187b82 */ /* 0x000f220000000800 */
[----:B------:R-:W-:-:S03]  /*0910*/  IMAD.MOV.U32 R11, RZ, RZ, -0x1 ;  /* 0xffffffffff0b7424 */ /* 0x000fc600078e00ff */
[-CC-:B0-----:R-:W-:Y:S02]  /*0920*/  SHF.R.U64 R22, R8, R12.reuse, R9.reuse ;  /* 0x0000000c08167219 */ /* 0x181fe40000001209 */
[----:B------:R-:W-:Y:S02]  /*0930*/  I2FP.F32.U32 R8, R5 ;  /* 0x0000000500087245 */ /* 0x000fe40000201000 */
[----:B------:R-:W0:Y:S01]  /*0940*/  LDC R28, c[0x0][0x658] ;  /* 0x00019600ff1c7b82 */ /* 0x000e220000000800 */
[----:B-1----:R-:W-:Y:S01]  /*0950*/  ISETP.NE.U32.AND P0, PT, R30, RZ, PT ;  /* 0x000000ff1e00720c */ /* 0x002fe20003f05070 */
[----:B---3--:R-:W-:Y:S02]  /*0960*/  IMAD.MOV R10, RZ, RZ, -R0 ;  /* 0x000000ffff0a7224 */ /* 0x008fe400078e0a00 */
[----:B------:R-:W-:Y:S01]  /*0970*/  FMUL R8, R8, UR4 ;  /* 0x0000000408087c20 */ /* 0x000fe20008400000 */
[----:B------:R-:W-:Y:S02]  /*0980*/  SHF.R.U32.HI R9, RZ, R12, R9 ;  /* 0x0000000cff097219 */ /* 0x000fe40000011609 */
[----:B------:R-:W-:Y:S01]  /*0990*/  ISETP.NE.AND.EX P0, PT, R31, RZ, PT, P0 ;  /* 0x000000ff1f00720c */ /* 0x000fe20003f05300 */
[----:B------:R1:W3:Y:S01]  /*09a0*/  F2I.U32.TRUNC.NTZ R15, R8 ;  /* 0x00000008000f7305 */ /* 0x0002e2000020f000 */
[----:B------:R-:W1:Y:S01]  /*09b0*/  LDC R20, c[0x0][0x148] ;  /* 0x00005200ff147b82 */ /* 0x000e620000000800 */
[----:B--2---:R-:W-:-:S07]  /*09c0*/  IMAD R0, R7, R10, R6 ;  /* 0x0000000a07007224 */ /* 0x004fce00078e0206 */
[----:B------:R-:W2:Y:S01]  /*09d0*/  LDC R26, c[0x0][0x600] ;  /* 0x00018000ff1a7b82 */ /* 0x000ea20000000800 */
[-CC-:B----4-:R-:W-:Y:S02]  /*09e0*/  SHF.R.U64 R32, R22, R24.reuse, R9.reuse ;  /* 0x0000001816207219 */ /* 0x190fe40000001209 */
[----:B------:R-:W-:Y:S01]  /*09f0*/  SHF.R.U32.HI R7, RZ, R24, R9 ;  /* 0x00000018ff077219 */ /* 0x000fe20000011609 */
[----:B------:R-:W-:-:S04]  /*0a00*/  IMAD.MOV.U32 R9, RZ, RZ, 0x1 ;  /* 0x00000001ff097424 */ /* 0x000fc800078e00ff */
[----:B------:R-:W4:Y:S01]  /*0a10*/  LDC R21, c[0x0][0x648] ;  /* 0x00019200ff157b82 */ /* 0x000f220000000800 */
[-C--:B0-----:R-:W-:Y:S02]  /*0a20*/  SHF.L.U32 R6, R11, R28.reuse, RZ ;  /* 0x0000001c0b067219 */ /* 0x081fe400000006ff */
[--C-:B------:R-:W-:Y:S02]  /*0a30*/  SHF.R.U64 R24, R32, R28, R7.reuse ;  /* 0x0000001c20187219 */ /* 0x100fe40000001207 */
[----:B------:R-:W-:Y:S02]  /*0a40*/  LOP3.LUT R13, RZ, R6, RZ, 0x33, !PT ;  /* 0x00000006ff0d7212 */ /* 0x000fe400078e33ff */
[-C--:B------:R-:W-:Y:S01]  /*0a50*/  SHF.R.U32.HI R7, RZ, R28.reuse, R7 ;  /* 0x0000001cff077219 */ /* 0x080fe20000011607 */
[----:B------:R-:W0:Y:S01]  /*0a60*/  LDC R23, c[0x0][0x638] ;  /* 0x00018e00ff177b82 */ /* 0x000e220000000800 */
[----:B------:R-:W-:Y:S01]  /*0a70*/  SHF.L.U32 R12, R9, R28, RZ ;  /* 0x0000001c090c7219 */ /* 0x000fe200000006ff */
[----:B------:R-:W-:-:S06]  /*0a80*/  IMAD.MOV.U32 R6, RZ, RZ, R24 ;  /* 0x000000ffff067224 */ /* 0x000fcc00078e0018 */
[----:B------:R-:W0:Y:S01]  /*0a90*/  LDC R107, c[0x0][0x610] ;  /* 0x00018400ff6b7b82 */ /* 0x000e220000000800 */
[----:B-1-3--:R-:W-:Y:S05]  /*0aa0*/  @!P0 BRA `(.L_x_6) ;  /* 0x0000000000288947 */ /* 0x00afea0003800000 */
[----:B------:R-:W1:Y:S02]  /*0ab0*/  LDC R11, c[0x0][0x64c] ;  /* 0x00019300ff0b7b82 */ /* 0x000e640000000800 */
[----:B-1----:R-:W-:-:S05]  /*0ac0*/  IADD3 R11, P0, R24, R11, RZ ;  /* 0x0000000b180b7210 */ /* 0x002fca0007f1e0ff */
        /* <DEDUP_REMOVED lines=8> */
.L_x_6:
[----:B----4-:R-:W-:Y:S01]  /*0b50*/  SHF.R.U64 R6, R6, R21, R7 ;  /* 0x0000001506067219 */ /* 0x010fe20000001207 */
[----:B--2---:R-:W-:Y:S01]  /*0b60*/  VIADD R7, R26, 0xffffffff ;  /* 0xffffffff1a077836 */ /* 0x004fe20000000000 */
[----:B------:R-:W-:Y:S01]  /*0b70*/  LOP3.LUT R13, R32, R13, RZ, 0xc0, !PT ;  /* 0x0000000d200d7212 */ /* 0x000fe200078ec0ff */
[----:B------:R-:W-:Y:S02]  /*0b80*/  IMAD.MOV R15, RZ, RZ, -R15 ;  /* 0x000000ffff0f7224 */ /* 0x000fe400078e0a0f */
[----:B------:R-:W-:Y:S02]  /*0b90*/  IMAD.MOV R8, RZ, RZ, -R6 ;  /* 0x000000ffff087224 */ /* 0x000fe400078e0a06 */
[----:B------:R-:W-:Y:S01]  /*0ba0*/  IMAD R13, R12, R6, R13 ;  /* 0x000000060c0d7224 */ /* 0x000fe200078e020d */
[----:B------:R-:W-:Y:S01]  /*0bb0*/  LOP3.LUT R6, R22, R7, RZ, 0xc0, !PT ;  /* 0x0000000716067212 */ /* 0x000fe200078ec0ff */
[----:B------:R-:W-:Y:S02]  /*0bc0*/  @P3 IMAD R0, R20, R15, R5 ;  /* 0x0000000f14003224 */ /* 0x000fe400078e0205 */
[----:B0-----:R-:W-:-:S02]  /*0bd0*/  IMAD R5, R8, R23, R24 ;  /* 0x0000001708057224 */ /* 0x001fc400078e0218 */
[----:B------:R-:W-:Y:S02]  /*0be0*/  IMAD R107, R13, R107, R0 ;  /* 0x0000006b0d6b7224 */ /* 0x000fe400078e0200 */
[----:B------:R-:W-:Y:S02]  /*0bf0*/  IMAD R6, R5, R26, R6 ;  /* 0x0000001a05067224 */ /* 0x000fe400078e0206 */
[----:B------:R-:W-:Y:S02]  /*0c00*/  IMAD.MOV.U32 R0, RZ, RZ, 0x1 ;  /* 0x00000001ff007424 */ /* 0x000fe400078e00ff */
[----:B------:R-:W-:Y:S01]  /*0c10*/  IMAD.MOV.U32 R19, RZ, RZ, R25 ;  /* 0x000000ffff137224 */ /* 0x000fe200078e0019 */
[----:B------:R-:W-:Y:S02]  /*0c20*/  SEL R100, R6, R107, !P3 ;  /* 0x0000006b06647207 */ /* 0x000fe40005800000 */
[----:B------:R-:W-:-:S07]  /*0c30*/  SEL R107, R107, R6, !P3 ;  /* 0x000000066b6b7207 */ /* 0x000fce0005800000 */
.L_x_4:
[----:B------:R-:W-:-:S08]  /*0c40*/  NOP ;  /* 0x0000000000007918 */ /* 0x000fd00000000000 */
[----:B------:R-:W0:Y:S02]  /*0c50*/  USETMAXREG.TRY_ALLOC.CTAPOOL UP0, 0xe8 ;  /* 0x000000e8000079c8 */ /* 0x000e240008000600 */
[----:B0-----:R-:W-:-:S13]  /*0c60*/  PLOP3.LUT P0, PT, PT, PT, UP0, 0x80, 0x0 ;  /* 0x000000000000781c */ /* 0x001fda0003f0f008 */
[----:B------:R-:W-:Y:S05]  /*0c70*/  @!P0 BRA `(.L_x_4) ;  /* 0xfffffffc00f08947 */ /* 0x000fea000383ffff */
[----:B------:R-:W-:Y:S01]  /*0c80*/  ULDC.64 UR4, c[0x0][0x598] ;  /* 0x0001660000047ab9 */ /* 0x000fe20000000a00 */
[----:B------:R-:W-:Y:S01]  /*0c90*/  ULDC.64 UR38, c[0x0][0x208] ;  /* 0x0000820000267ab9 */ /* 0x000fe20000000a00 */
[----:B------:R-:W-:-:S04]  /*0ca0*/  ISETP.NE.U32.AND P0, PT, RZ, UR4, PT ;  /* 0x00000004ff007c0c */ /* 0x000fc8000bf05070 */
[----:B------:R-:W-:-:S13]  /*0cb0*/  ISETP.NE.AND.EX P0, PT, RZ, UR5, PT, P0 ;  /* 0x00000005ff007c0c */ /* 0x000fda000bf05300 */
[----:B------:R-:W-:Y:S05]  /*0cc0*/  @!P0 BRA `(.L_x_7) ;  /* 0x00000000001c8947 */ /* 0x000fea0003800000 */
[----:B------:R-:W0:Y:S02]  /*0cd0*/  LDC.64 R6, c[0x0][0x598] ;  /* 0x00016600ff067b82 */ /* 0x000e240000000a00 */
[----:B0-----:R-:W2:Y:S02]  /*0ce0*/  LDG.E.64 R6, desc[UR38][R6.64] ;  /* 0x0000002606067981 */ /* 0x001ea4000c1e1b00 */
[----:B--2---:R-:W-:-:S04]  /*0cf0*/  ISETP.NE.U32.AND P0, PT, R6, RZ, PT ;  /* 0x000000ff0600720c */ /* 0x004fc80003f05070 */
[----:B------:R-:W-:-:S13]  /*0d00*/  ISETP.NE.AND.EX P0, PT, R7, RZ, PT, P0 ;  /* 0x000000ff0700720c */ /* 0x000fda0003f05300 */
[----:B------:R-:W-:Y:S05]  /*0d10*/  @!P0 BRA `(.L_x_7) ;  /* 0x0000000000088947 */ /* 0x000fea0003800000 */
[----:B------:R0:W5:Y:S01]  /*0d20*/  LD.E R88, desc[UR38][R6.64] ;  /* 0x0000002606587980 */ /* 0x000162000c101900 */
[----:B------:R-:W-:Y:S05]  /*0d30*/  BRA `(.L_x_8) ;  /* 0x0000000000247947 */ /* 0x000fea0003800000 */
.L_x_7:
[----:B------:R-:W-:Y:S02]  /*0d40*/  ULDC.64 UR4, c[0x0][0x588] ;  /* 0x0001620000047ab9 */ /* 0x000fe40000000a00 */
[----:B------:R-:W-:-:S04]  /*0d50*/  ISETP.NE.U32.AND P0, PT, RZ, UR4, PT ;  /* 0x00000004ff007c0c */ /* 0x000fc8000bf05070 */
[----:B------:R-:W-:-:S13]  /*0d60*/  ISETP.NE.AND.EX P0, PT, RZ, UR5, PT, P0 ;  /* 0x00000005ff007c0c */ /* 0x000fda000bf05300 */
[----:B------:R-:W-:Y:S05]  /*0d70*/  @!P0 BRA `(.L_x_9) ;  /* 0x00000000000c8947 */ /* 0x000fea0003800000 */
[----:B------:R-:W0:Y:S02]  /*0d80*/  LDC.64 R88, c[0x0][0x588] ;  /* 0x00016200ff587b82 */ /* 0x000e240000000a00 */
[----:B0-----:R1:W5:Y:S01]  /*0d90*/  LDG.E R88, desc[UR38][R88.64] ;  /* 0x0000002658587981 */ /* 0x001362000c1e1900 */
[----:B------:R-:W-:Y:S05]  /*0da0*/  BRA `(.L_x_8) ;  /* 0x0000000000087947 */ /* 0x000fea0003800000 */
.L_x_9:
[----:B------:R-:W-:Y:S02]  /*0db0*/  ULDC UR4, c[0x0][0x580] ;  /* 0x0001600000047ab9 */ /* 0x000fe40000000800 */
[----:B------:R-:W-:-:S07]  /*0dc0*/  IMAD.U32 R88, RZ, RZ, UR4 ;  /* 0x00000004ff587e24 */ /* 0x000fce000f8e00ff */
.L_x_8:
[----:B------:R-:W-:Y:S02]  /*0dd0*/  ULDC.64 UR4, c[0x0][0x5a0] ;  /* 0x0001680000047ab9 */ /* 0x000fe40000000a00 */
[----:B------:R-:W-:-:S04]  /*0de0*/  ISETP.NE.U32.AND P0, PT, RZ, UR4, PT ;  /* 0x00000004ff007c0c */ /* 0x000fc8000bf05070 */
[----:B------:R-:W-:-:S13]  /*0df0*/  ISETP.NE.AND.EX P0, PT, RZ, UR5, PT, P0 ;  /* 0x00000005ff007c0c */ /* 0x000fda000bf05300 */
[----:B------:R-:W-:Y:S05]  /*0e00*/  @!P0 BRA `(.L_x_10) ;  /* 0x00000000001c8947 */ /* 0x000fea0003800000 */
[----:B0-----:R-:W0:Y:S02]  /*0e10*/  LDC.64 R6, c[0x0][0x5a0] ;  /* 0x00016800ff067b82 */ /* 0x001e240000000a00 */
[----:B0-----:R-:W2:Y:S02]  /*0e20*/  LDG.E.64 R6, desc[UR38][R6.64] ;  /* 0x0000002606067981 */ /* 0x001ea4000c1e1b00 */
[----:B--2---:R-:W-:-:S04]  /*0e30*/  ISETP.NE.U32.AND P0, PT, R6, RZ, PT ;  /* 0x000000ff0600720c */ /* 0x004fc80003f05070 */
[----:B------:R-:W-:-:S13]  /*0e40*/  ISETP.NE.AND.EX P0, PT, R7, RZ, PT, P0 ;  /* 0x000000ff0700720c */ /* 0x000fda0003f05300 */
[----:B------:R-:W-:Y:S05]  /*0e50*/  @!P0 BRA `(.L_x_10) ;  /* 0x0000000000088947 */ /* 0x000fea0003800000 */
[----:B-1----:R0:W5:Y:S01]  /*0e60*/  LD.E R89, desc[UR38][R6.64] ;  /* 0x0000002606597980 */ /* 0x002162000c101900 */
[----:B------:R-:W-:Y:S05]  /*0e70*/  BRA `(.L_x_11) ;  /* 0x0000000000247947 */ /* 0x000fea0003800000 */
.L_x_10:
[----:B------:R-:W-:Y:S02]  /*0e80*/  ULDC.64 UR4, c[0x0][0x590] ;  /* 0x0001640000047ab9 */ /* 0x000fe40000000a00 */
[----:B------:R-:W-:-:S04]  /*0e90*/  ISETP.NE.U32.AND P0, PT, RZ, UR4, PT ;  /* 0x00000004ff007c0c */ /* 0x000fc8000bf05070 */
[----:B------:R-:W-:-:S13]  /*0ea0*/  ISETP.NE.AND.EX P0, PT, RZ, UR5, PT, P0 ;  /* 0x00000005ff007c0c */ /* 0x000fda000bf05300 */
[----:B------:R-:W-:Y:S05]  /*0eb0*/  @!P0 BRA `(.L_x_12) ;  /* 0x00000000000c8947 */ /* 0x000fea0003800000 */
[----:B0-----:R-:W1:Y:S02]  /*0ec0*/  LDC.64 R6, c[0x0][0x590] ;  /* 0x00016400ff067b82 */ /* 0x001e640000000a00 */
[----:B-1----:R1:W5:Y:S01]  /*0ed0*/  LDG.E R89, desc[UR38][R6.64] ;  /* 0x0000002606597981 */ /* 0x002362000c1e1900 */
[----:B------:R-:W-:Y:S05]  /*0ee0*/  BRA `(.L_x_11) ;  /* 0x0000000000087947 */ /* 0x000fea0003800000 */
.L_x_12:
[----:B------:R-:W-:Y:S02]  /*0ef0*/  ULDC UR4, c[0x0][0x584] ;  /* 0x0001610000047ab9 */ /* 0x000fe40000000800 */
[----:B-1----:R-:W-:-:S07]  /*0f00*/  IMAD.U32 R89, RZ, RZ, UR4 ;  /* 0x00000004ff597e24 */ /* 0x002fce000f8e00ff */
.L_x_11:
[----:B------:R-:W-:-:S13]  /*0f10*/  LOP3.LUT P0, RZ, R0, 0xff, RZ, 0xc0, !PT ;  /* 0x000000ff00ff7812 */ /* 0x000fda000780c0ff */
[----:B------:R-:W-:Y:S05]  /*0f20*/  @!P0 EXIT ;  /* 0x000000000000894d */ /* 0x000fea0003800000 */
[----:B------:R-:W2:Y:S01]  /*0f30*/  LDC R91, c[0x0][0x658] ;  /* 0x00019600ff5b7b82 */ /* 0x000ea20000000800 */
[----:B------:R-:W-:Y:S01]  /*0f40*/  ULDC.64 UR6, c[0x0][0x288] ;  /* 0x0000a20000067ab9 */ /* 0x000fe20000000a00 */
[----:B------:R-:W-:Y:S01]  /*0f50*/  LOP3.LUT R14, R14, 0x1, RZ, 0xc0, !PT ;  /* 0x000000010e0e7812 */ /* 0x000fe200078ec0ff */
[----:B------:R-:W-:Y:S01]  /*0f60*/  UIADD3 UR4, UR7, 0x1f, URZ ;  /* 0x0000001f07047890 */ /* 0x000fe2000fffe03f */
[----:B------:R-:W-:Y:S01]  /*0f70*/  SHF.R.U32.HI R0, RZ, 0x2, R3 ;  /* 0x00000002ff007819 */ /* 0x000fe20000011603 */
[----:B------:R-:W-:Y:S01]  /*0f80*/  IMAD.U32 R5, RZ, RZ, UR6 ;  /* 0x00000006ff057e24 */ /* 0x000fe2000f8e00ff */
[----:B------:R-:W-:Y:S01]  /*0f90*/  SHF.R.U32.HI R4, RZ, 0x1, R4 ;  /* 0x00000001ff047819 */ /* 0x000fe20000011604 */
[----:B------:R-:W-:Y:S01]  /*0fa0*/  USHF.R.S32.HI UR5, URZ, 0x1f, UR4 ;  /* 0x0000001f3f057899 */ /* 0x000fe20008011404 */
[----:B------:R-:W3:Y:S01]  /*0fb0*/  LDC.64 R94, c[0x0][0x5c8] ;  /* 0x00017200ff5e7b82 */ /* 0x000ee20000000a00 */
[----:B------:R-:W-:Y:S01]  /*0fc0*/  LOP3.LUT R90, R3, 0x3, RZ, 0xc0, !PT ;  /* 0x00000003035a7812 */ /* 0x000fe200078ec0ff */
[----:B01----:R-:W-:Y:S01]  /*0fd0*/  IMAD.SHL.U32 R7, R14, 0x40, RZ ;  /* 0x000000400e077824 */ /* 0x003fe200078e00ff */
[----:B------:R-:W-:Y:S01]  /*0fe0*/  LOP3.LUT R0, R0, 0x7, RZ, 0xc0, !PT ;  /* 0x0000000700007812 */ /* 0x000fe200078ec0ff */
[----:B------:R-:W-:Y:S01]  /*0ff0*/  ULEA.HI UR5, UR5, UR4, URZ, 0x5 ;  /* 0x0000000405057291 */ /* 0x000fe2000f8f283f */
[----:B------:R-:W-:Y:S01]  /*1000*/  LOP3.LUT R23, R4, 0x30, RZ, 0xc0, !PT ;  /* 0x0000003004177812 */ /* 0x000fe200078ec0ff */
[----:B------:R-:W-:Y:S01]  /*1010*/  IMAD R90, R90, -0x2, R5 ;  /* 0xfffffffe5a5a7824 */ /* 0x000fe200078e0205 */
[--C-:B------:R-:W-:Y:S01]  /*1020*/  LOP3.LUT R22, R7, 0x40, R0.reuse, 0xe2, !PT ;  /* 0x0000004007167812 */ /* 0x100fe200078ee200 */
[----:B------:R-:W-:Y:S01]  /*1030*/  USHF.R.S32.HI UR43, URZ, 0x5, UR5 ;  /* 0x000000053f2b7899 */ /* 0x000fe20008011405 */
[----:B------:R-:W-:Y:S01]  /*1040*/  IADD3 R5, RZ, -R23, -R0 ;  /* 0x80000017ff057210 */ /* 0x000fe20007ffe800 */
[----:B------:R-:W-:Y:S01]  /*1050*/  IMAD.MOV.U32 R0, RZ, RZ, -0x1 ;  /* 0xffffffffff007424 */ /* 0x000fe200078e00ff */
[C---:B------:R-:W-:Y:S01]  /*1060*/  LOP3.LUT R97, R3.reuse, 0x80, RZ, 0xc0, !PT ;  /* 0x0000008003617812 */ /* 0x040fe200078ec0ff */
[----:B------:R-:W-:Y:S01]  /*1070*/  IMAD.MOV.U32 R4, RZ, RZ, 0x1 ;  /* 0x00000001ff047424 */ /* 0x000fe200078e00ff */
[----:B------:R-:W-:Y:S01]  /*1080*/  UISETP.LT.AND UP0, UPT, UR43, 0x1, UPT ;  /* 0x000000012b00788c */ /* 0x000fe2000bf01270 */
[----:B------:R-:W-:Y:S01]  /*1090*/  IMAD R5, R14, -0x40, R5 ;  /* 0xffffffc00e057824 */ /* 0x000fe200078e0205 */
[----:B------:R-:W-:Y:S01]  /*10a0*/  ULDC UR4, c[0x0][0x284] ;  /* 0x0000a10000047ab9 */ /* 0x000fe20000000800 */
[----:B--2---:R-:W-:Y:S01]  /*10b0*/  SHF.L.U32 R0, R0, R91, RZ ;  /* 0x0000005b00007219 */ /* 0x004fe200000006ff */
[----:B------:R-:W-:Y:S01]  /*10c0*/  USEL UR44, UR43, 0x1, UP0 ;  /* 0x000000012b2c7887 */ /* 0x000fe20008000000 */
[----:B------:R-:W-:Y:S01]  /*10d0*/  LOP3.LUT R22, R22, R23, RZ, 0xfc, !PT ;  /* 0x0000001716167212 */ /* 0x000fe200078efcff */
[----:B------:R-:W-:Y:S01]  /*10e0*/  IMAD.SHL.U32 R96, R3, 0x2, RZ ;  /* 0x0000000203607824 */ /* 0x000fe200078e00ff */
[----:B------:R-:W-:Y:S01]  /*10f0*/  SHF.L.U32 R91, R4, R91, RZ ;  /* 0x0000005b045b7219 */ /* 0x000fe200000006ff */
[----:B------:R-:W-:Y:S01]  /*1100*/  VIADD R99, R5, UR4 ;  /* 0x0000000405637c36 */ /* 0x000fe20008000000 */
[----:B------:R-:W-:Y:S01]  /*1110*/  LOP3.LUT R112, R18, 0x1, RZ, 0xfc, !PT ;  /* 0x0000000112707812 */ /* 0x000fe200078efcff */
[----:B------:R-:W-:Y:S01]  /*1120*/  IMAD.MOV.U32 R23, RZ, RZ, RZ ;  /* 0x000000ffff177224 */ /* 0x000fe200078e00ff */
[C-C-:B---3--:R-:W-:Y:S01]  /*1130*/  SHF.L.U64.HI R92, R94.reuse, 0x7, R95.reuse ;  /* 0x000000075e5c7819 */ /* 0x148fe2000001025f */
[----:B------:R-:W-:Y:S01]  /*1140*/  UIADD3 UR44, UR43, -UR44, URZ ;  /* 0x8000002c2b2c7290 */ /* 0x000fe2000fffe03f */
[C---:B------:R-:W-:Y:S01]  /*1150*/  SHF.L.U64.HI R93, R94.reuse, 0x3, R95 ;  /* 0x000000035e5d7819 */ /* 0x040fe2000001025f */
[C---:B------:R-:W-:Y:S01]  /*1160*/  IMAD.SHL.U32 R95, R94.reuse, 0x80, RZ ;  /* 0x000000805e5f7824 */ /* 0x040fe200078e00ff */
[----:B------:R-:W-:Y:S01]  /*1170*/  SHF.R.U32.HI R97, RZ, 0x7, R97 ;  /* 0x00000007ff617819 */ /* 0x000fe20000011661 */
[----:B------:R-:W-:Y:S01]  /*1180*/  IMAD.SHL.U32 R94, R94, 0x8, RZ ;  /* 0x000000085e5e7824 */ /* 0x000fe200078e00ff */
[----:B------:R-:W-:Y:S01]  /*1190*/  LOP3.LUT R98, RZ, R0, RZ, 0x33, !PT ;  /* 0x00000000ff627212 */ /* 0x000fe200078e33ff */
[----:B------:R-:W-:Y:S01]  /*11a0*/  UMOV UR40, URZ ;  /* 0x0000003f00287c82 */ /* 0x000fe20008000000 */
[----:B------:R-:W-:-:S05]  /*11b0*/  UMOV UR41, URZ ;  /* 0x0000003f00297c82 */ /* 0x000fca0008000000 */
.L_x_156:
[----:B0-----:R-:W0:Y:S01]  /*11c0*/  SHFL.IDX PT, R0, R97, RZ, 0x1f ;  /* 0x00001fff61007589 */ /* 0x001e2200000e0000 */
[----:B-1----:R-:W1:Y:S01]  /*11d0*/  S2UR UR7, SR_CgaCtaId ;  /* 0x00000000000779c3 */ /* 0x002e620000008800 */
[----:B------:R-:W-:Y:S01]  /*11e0*/  UMOV UR6, 0x400 ;  /* 0x0000040000067882 */ /* 0x000fe20000000000 */
[----:B0-----:R-:W-:Y:S01]  /*11f0*/  R2UR UR4, R0 ;  /* 0x00000000000472ca */ /* 0x001fe200000e0000 */
[----:B-1----:R-:W-:-:S12]  /*1200*/  ULEA UR46, UR7, UR6, 0x18 ;  /* 0x00000006072e7291 */ /* 0x002fd8000f8ec03f */
[----:B------:R-:W-:-:S04]  /*1210*/  ULEA.HI UR5, UR4, UR4, URZ, 0x1 ;  /* 0x0000000404057291 */ /* 0x000fc8000f8f083f */
[----:B------:R-:W-:-:S04]  /*1220*/  ULOP3.LUT UR5, UR5, 0xffffe, URZ, 0xc0, !UPT ;  /* 0x000ffffe05057892 */ /* 0x000fc8000f8ec03f */
[----:B------:R-:W-:-:S03]  /*1230*/  UIADD3 UR5, UR4, -UR5, URZ ;  /* 0x8000000504057290 */ /* 0x000fc6000fffe03f */
[----:B------:R-:W-:Y:S01]  /*1240*/  ULDC UR4, c[0x0][0x28c] ;  /* 0x0000a30000047ab9 */ /* 0x000fe20000000800 */
[----:B------:R-:W-:Y:S01]  /*1250*/  ULEA UR5, UR5, UR46, 0xc ;  /* 0x0000002e05057291 */ /* 0x000fe2000f8e603f */
[----:B------:R-:W-:-:S03]  /*1260*/  ISETP.LT.AND P0, PT, RZ, UR4, PT ;  /* 0x00000004ff007c0c */ /* 0x000fc6000bf01270 */
[----:B------:R-:W-:-:S04]  /*1270*/  UIADD3 UR5, UR5, 0x100, URZ ;  /* 0x0000010005057890 */ /* 0x000fc8000fffe03f */
[----:B------:R-:W-:-:S04]  /*1280*/  USHF.R.U32.HI UR5, URZ, 0x4, UR5 ;  /* 0x000000043f057899 */ /* 0x000fc80008011605 */
[----:B------:R-:W-:-:S04]  /*1290*/  ULOP3.LUT UR5, UR5, 0x3fff, URZ, 0xc0, !UPT ;  /* 0x00003fff05057892 */ /* 0x000fc8000f8ec03f */
[----:B------:R-:W-:Y:S01]  /*12a0*/  ULOP3.LUT UR45, UR5, 0x10000, URZ, 0xfc, !UPT ;  /* 0x00010000052d7892 */ /* 0x000fe2000f8efc3f */
[----:B--2345:R-:W-:Y:S11]  /*12b0*/  @P0 BRA `(.L_x_13) ;  /* 0x0000000000400947 */ /* 0x03cff60003800000 */
[----:B------:R-:W-:Y:S01]  /*12c0*/  MOV R0, 0x0 ;  /* 0x0000000000007802 */ /* 0x000fe20000000f00 */
[----:B------:R-:W-:Y:S01]  /*12d0*/  ULDC.64 UR4, c[0x4][0x68] ;  /* 0x01001a0000047ab9 */ /* 0x000fe20000000a00 */
[----:B------:R-:W-:Y:S01]  /*12e0*/  ULDC.64 UR6, c[0x4][0x8] ;  /* 0x0100020000067ab9 */ /* 0x000fe20000000a00 */
[----:B------:R-:W-:Y:S01]  /*12f0*/  IMAD.U32 R4, RZ, RZ, UR4 ;  /* 0x00000004ff047e24 */ /* 0x000fe2000f8e00ff */
[----:B------:R0:W1:Y:S01]  /*1300*/  LDC.64 R14, c[0x4][R0] ;  /* 0x01000000000e7b82 */ /* 0x0000620000000a00 */
[----:B------:R-:W-:Y:S01]  /*1310*/  IMAD.U32 R5, RZ, RZ, UR5 ;  /* 0x00000005ff057e24 */ /* 0x000fe2000f8e00ff */
[----:B------:R-:W-:Y:S01]  /*1320*/  ULDC.64 UR4, c[0x4][0x70] ;  /* 0x01001c0000047ab9 */ /* 0x000fe20000000a00 */
[----:B------:R-:W-:Y:S02]  /*1330*/  IMAD.U32 R10, RZ, RZ, UR6 ;  /* 0x00000006ff0a7e24 */ /* 0x000fe4000f8e00ff */
[----:B------:R-:W-:Y:S02]  /*1340*/  IMAD.U32 R6, RZ, RZ, UR4 ;  /* 0x00000004ff067e24 */ /* 0x000fe4000f8e00ff */
[----:B------:R-:W-:-:S02]  /*1350*/  IMAD.U32 R7, RZ, RZ, UR5 ;  /* 0x00000005ff077e24 */ /* 0x000fc4000f8e00ff */
[----:B------:R-:W-:Y:S02]  /*1360*/  IMAD.U32 R11, RZ, RZ, UR7 ;  /* 0x00000007ff0b7e24 */ /* 0x000fe4000f8e00ff */
[----:B------:R-:W-:Y:S02]  /*1370*/  IMAD.MOV.U32 R8, RZ, RZ, 0x1e1 ;  /* 0x000001e1ff087424 */ /* 0x000fe400078e00ff */
[----:B------:R-:W-:Y:S02]  /*1380*/  IMAD.MOV.U32 R12, RZ, RZ, 0x1 ;  /* 0x00000001ff0c7424 */ /* 0x000fe400078e00ff */
[----:B0-----:R-:W-:-:S07]  /*1390*/  IMAD.MOV.U32 R13, RZ, RZ, RZ ;  /* 0x000000ffff0d7224 */ /* 0x001fce00078e00ff */
[----:B------:R-:W-:-:S07]  /*13a0*/  LEPC R20, `(.L_x_13) ;  /* 0x000000001014794e */ /* 0x000fce0000000000 */
[----:B-1---5:R-:W-:Y:S05]  /*13b0*/  CALL.ABS.NOINC R14 ;  /* 0x000000000e007343 */ /* 0x022fea0003c00000 */
.L_x_13:
[----:B------:R-:W-:-:S13]  /*13c0*/  ISETP.NE.AND P0, PT, R112, 0x3, PT ;  /* 0x000000037000780c */ /* 0x000fda0003f05270 */
[----:B------:R-:W-:Y:S05]  /*13d0*/  @!P0 BRA `(.L_x_14) ;  /* 0x0000000000048947 */ /* 0x000fea0003800000 */
[----:B------:R-:W-:Y:S01]  /*13e0*/  BPT.TRAP 0x1 ;  /* 0x000000040000795c */ /* 0x000fe20000300000 */
.L_x_14:
[----:B------:R-:W-:Y:S02]  /*13f0*/  IMAD.U32 R3, RZ, RZ, UR41 ;  /* 0x00000029ff037e24 */ /* 0x000fe4000f8e00ff */
[----:B------:R-:W-:-:S03]  /*1400*/  IMAD.U32 R0, RZ, RZ, UR40 ;  /* 0x00000028ff007e24 */ /* 0x000fc6000f8e00ff */
[----:B------:R-:W-:Y:S02]  /*1410*/  LEA R3, R3, UR46, 0x3 ;  /* 0x0000002e03037c11 */ /* 0x000fe4000f8e18ff */
[----:B------:R-:W-:-:S04]  /*1420*/  SHF.L.U32 R0, R0, 0x1f, RZ ;  /* 0x0000001f00007819 */ /* 0x000fc800000006ff */
[----:B------:R0:W1:Y:S01]  /*1430*/  SYNCS.PHASECHK.TRANS64.TRYWAIT P1, [R3+URZ], R0 ;  /* 0x00000000030075a7 */ /* 0x000062000802017f */
[----:B------:R-:W-:Y:S05]  /*1440*/  @!P0 BRA `(.L_x_15) ;  /* 0x0000000000048947 */ /* 0x000fea0003800000 */
[----:B------:R-:W-:Y:S01]  /*1450*/  BPT.TRAP 0x1 ;  /* 0x000000040000795c */ /* 0x000fe20000300000 */
.L_x_15:
[----:B------:R-:W-:-:S05]  /*1460*/  IMAD.U32 R4, RZ, RZ, UR44 ;  /* 0x0000002cff047e24 */ /* 0x000fca000f8e00ff */
[----:B------:R-:W-:Y:S01]  /*1470*/  ISETP.GE.AND P2, PT, R4, 0x1, PT ;  /* 0x000000010400780c */ /* 0x000fe20003f46270 */
[----:B-1----:R-:W-:-:S12]  /*1480*/  @P1 BRA `(.L_x_16) ;  /* 0x0000000000081947 */ /* 0x002fd80003800000 */
[----:B------:R-:W1:Y:S02]  /*1490*/  SYNCS.PHASECHK.TRANS64.TRYWAIT P1, [R3+URZ], R0 ;  /* 0x00000000030075a7 */ /* 0x000e64000802017f */
[----:B-1----:R-:W-:Y:S05]  /*14a0*/  @!P1 BRA `(.L_x_17) ;  /* 0x0000007000349947 */ /* 0x002fea0003800000 */
.L_x_16:
[----:B------:R-:W-:Y:S05]  /*14b0*/  WARPSYNC.ALL ;  /* 0x0000000000007948 */ /* 0x000fea0003800000 */
[----:B------:R-:W-:Y:S01]  /*14c0*/  UIADD3 UR4, UR46, 0xc100, URZ ;  /* 0x0000c1002e047890 */ /* 0x000fe2000fffe03f */
[----:B------:R-:W-:Y:S01]  /*14d0*/  WARPGROUP.ARRIVE ;  /* 0x00000000000079c5 */ /* 0x000fe20000000000 */
[----:B------:R-:W-:Y:S02]  /*14e0*/  ULEA UR10, UR41, UR45, 0xa ;  /* 0x0000002d290a7291 */ /* 0x000fe4000f8e503f */
[----:B------:R-:W-:Y:S01]  /*14f0*/  USHF.R.U32.HI UR4, URZ, 0x4, UR4 ;  /* 0x000000043f047899 */ /* 0x000fe20008011604 */
[----:B------:R-:W-:Y:S01]  /*1500*/  UMOV UR5, 0x80000020 ;  /* 0x8000002000057882 */ /* 0x000fe20000000000 */
[----:B------:R-:W-:-:S02]  /*1510*/  UMOV UR7, 0x80000020 ;  /* 0x8000002000077882 */ /* 0x000fc40000000000 */
[----:B------:R-:W-:Y:S02]  /*1520*/  ULOP3.LUT UR4, UR4, 0x3fff, URZ, 0xc0, !UPT ;  /* 0x00003fff04047892 */ /* 0x000fe4000f8ec03f */
[----:B------:R-:W-:Y:S02]  /*1530*/  UIADD3 UR11, UR10, 0x200, URZ ;  /* 0x000002000a0b7890 */ /* 0x000fe4000fffe03f */
[----:B------:R-:W-:-:S03]  /*1540*/  ULOP3.LUT UR8, UR4, 0x10000, URZ, 0xfc, !UPT ;  /* 0x0001000004087892 */ /* 0x000fc6000f8efc3f */
[----:B------:R-:W-:Y:S01]  /*1550*/  UMOV UR4, UR10 ;  /* 0x0000000a00047c82 */ /* 0x000fe20008000000 */
[----:B------:R-:W-:-:S07]  /*1560*/  ULEA UR9, UR41, UR8, 0x8 ;  /* 0x0000000829097291 */ /* 0x000fce000f8e403f */
[----:B------:R-:W-:Y:S02]  /*1570*/  UMOV UR6, UR9 ;  /* 0x0000000900067c82 */ /* 0x000fe40008000000 */
[----:B------:R-:W-:Y:S01]  /*1580*/  HGMMA.64x64x16.F32 R56, gdesc[UR4], RZ, !UPT, gsb0 ;  /* 0x00e00000043879f0 */ /* 0x000fe2000c0008ff */
[----:B------:R-:W-:Y:S01]  /*1590*/  UMOV UR4, UR11 ;  /* 0x0000000b00047c82 */ /* 0x000fe20008000000 */
[----:B------:R-:W-:Y:S01]  /*15a0*/  UMOV UR5, 0x80000020 ;  /* 0x8000002000057882 */ /* 0x000fe20000000000 */
[----:B------:R-:W-:Y:S02]  /*15b0*/  WARPGROUP.DEPBAR.LE gsb0, 0x0 ;  /* 0x00008000000079c5 */ /* 0x000fe40000010000 */
[----:B------:R-:W-:-:S06]  /*15c0*/  WARPGROUP.ARRIVE ;  /* 0x00000000000079c5 */ /* 0x000fcc0000000000 */
[----:B------:R-:W-:Y:S01]  /*15d0*/  HGMMA.64x64x16.F32 R24, gdesc[UR4], RZ, !UPT, gsb0 ;  /* 0x00e00000041879f0 */ /* 0x000fe2000c0008ff */
[----:B------:R-:W-:Y:S02]  /*15e0*/  UIADD3 UR4, UR10, 0x2, URZ ;  /* 0x000000020a047890 */ /* 0x000fe4000fffe03f */
[----:B------:R-:W-:Y:S01]  /*15f0*/  UIADD3 UR6, UR9, 0x2, URZ ;  /* 0x0000000209067890 */ /* 0x000fe2000fffe03f */
[----:B------:R-:W-:Y:S01]  /*1600*/  UMOV UR5, 0x80000020 ;  /* 0x8000002000057882 */ /* 0x000fe20000000000 */
[----:B------:R-:W-:Y:S01]  /*1610*/  UMOV UR7, 0x80000020 ;  /* 0x8000002000077882 */ /* 0x000fe20000000000 */
[----:B------:R-:W-:Y:S01]  /*1620*/  UIADD3 UR10, UR10, 0x202, URZ ;  /* 0x000002020a0a7890 */ /* 0x000fe2000fffe03f */
[----:B------:R-:W-:Y:S02]  /*1630*/  WARPGROUP.DEPBAR.LE gsb0, 0x0 ;  /* 0x00008000000079c5 */ /* 0x000fe40000010000 */
[----:B------:R-:W-:-:S06]  /*1640*/  WARPGROUP.ARRIVE ;  /* 0x00000000000079c5 */ /* 0x000fcc0000000000 */
[----:B------:R-:W-:Y:S01]  /*1650*/  HGMMA.64x64x16.F32 R56, gdesc[UR4], R56, gsb0 ;  /* 0x00e00000043879f0 */ /* 0x000fe20008000838 */
[----:B------:R-:W-:Y:S01]  /*1660*/  UMOV UR4, UR10 ;  /* 0x0000000a00047c82 */ /* 0x000fe20008000000 */
[----:B------:R-:W-:Y:S01]  /*1670*/  UMOV UR5, 0x80000020 ;  /* 0x8000002000057882 */ /* 0x000fe20000000000 */
[----:B------:R-:W-:Y:S02]  /*1680*/  WARPGROUP.DEPBAR.LE gsb0, 0x0 ;  /* 0x00008000000079c5 */ /* 0x000fe40000010000 */
[----:B------:R-:W-:-:S06]  /*1690*/  WARPGROUP.ARRIVE ;  /* 0x00000000000079c5 */ /* 0x000fcc0000000000 */
[----:B------:R-:W-:Y:S03]  /*16a0*/  HGMMA.64x64x16.F32 R24, gdesc[UR4], R24, gsb0 ;  /* 0x00e00000041879f0 */ /* 0x000fe60008000818 */
[----:B------:R-:W-:Y:S02]  /*16b0*/  WARPGROUP.DEPBAR.LE gsb0, 0x0 ;  /* 0x00008000000079c5 */ /* 0x000fe40000010000 */
[----:B------:R-:W-:Y:S05]  /*16c0*/  @!P2 BRA `(.L_x_18) ;  /* 0x000000040014a947 */ /* 0x000fea0003800000 */
[----:B------:R-:W-:Y:S01]  /*16d0*/  UIADD3 UR4, UR41, 0x1, URZ ;  /* 0x0000000129047890 */ /* 0x000fe2000fffe03f */
[----:B01----:R-:W-:Y:S01]  /*16e0*/  IMAD.U32 R0, RZ, RZ, UR44 ;  /* 0x0000002cff007e24 */ /* 0x003fe2000f8e00ff */
[----:B------:R-:W-:Y:S02]  /*16f0*/  UMOV UR10, UR41 ;  /* 0x00000029000a7c82 */ /* 0x000fe40008000000 */
[----:B------:R-:W-:-:S04]  /*1700*/  UISETP.NE.AND UP0, UPT, UR4, 0x3, UPT ;  /* 0x000000030400788c */ /* 0x000fc8000bf05270 */
[----:B------:R-:W-:Y:S02]  /*1710*/  USEL UR5, URZ, 0x1, UP0 ;  /* 0x000000013f057887 */ /* 0x000fe40008000000 */
[----:B------:R-:W-:Y:S02]  /*1720*/  USEL UR9, UR4, URZ, UP0 ;  /* 0x0000003f04097287 */ /* 0x000fe40008000000 */
[----:B------:R-:W-:-:S06]  /*1730*/  ULOP3.LUT UR5, UR40, UR5, URZ, 0x3c, !UPT ;  /* 0x0000000528057292 */ /* 0x000fcc000f8e3c3f */
[----:B------:R-:W-:-:S07]  /*1740*/  IMAD.U32 R5, RZ, RZ, UR5 ;  /* 0x00000005ff057e24 */ /* 0x000fce000f8e00ff */
.L_x_25:
[----:B01----:R-:W-:Y:S05]  /*1750*/  @!P0 BRA `(.L_x_19) ;  /* 0x0000000000048947 */ /* 0x003fea0003800000 */
[----:B------:R-:W-:Y:S01]  /*1760*/  BPT.TRAP 0x1 ;  /* 0x000000040000795c */ /* 0x000fe20000300000 */
.L_x_19:
[----:B------:R-:W0:Y:S01]  /*1770*/  S2UR UR5, SR_CgaCtaId ;  /* 0x00000000000579c3 */ /* 0x000e220000008800 */
[----:B------:R-:W-:Y:S01]  /*1780*/  UMOV UR4, 0x400 ;  /* 0x0000040000047882 */ /* 0x000fe20000000000 */
[----:B------:R-:W-:Y:S01]  /*1790*/  SHF.L.U32 R3, R5, 0x1f, RZ ;  /* 0x0000001f05037819 */ /* 0x000fe200000006ff */
[----:B0-----:R-:W-:-:S04]  /*17a0*/  ULEA UR14, UR5, UR4, 0x18 ;  /* 0x00000004050e7291 */ /* 0x001fc8000f8ec03f */
[----:B------:R-:W-:-:S09]  /*17b0*/  ULEA UR4, UR9, UR14, 0x3 ;  /* 0x0000000e09047291 */ /* 0x000fd2000f8e183f */
[----:B------:R0:W1:Y:S01]  /*17c0*/  SYNCS.PHASECHK.TRANS64.TRYWAIT P1, [UR4], R3 ;  /* 0x00000003ff0075a7 */ /* 0x0000620008020144 */
[----:B------:R-:W-:Y:S05]  /*17d0*/  @!P0 BRA `(.L_x_20) ;  /* 0x0000000000048947 */ /* 0x000fea0003800000 */
[----:B------:R-:W-:Y:S01]  /*17e0*/  BPT.TRAP 0x1 ;  /* 0x000000040000795c */ /* 0x000fe20000300000 */
.L_x_20:
[----:B-1----:R-:W-:Y:S05]  /*17f0*/  @P1 BRA `(.L_x_21) ;  /* 0x0000000000081947 */ /* 0x002fea0003800000 */
[----:B------:R-:W1:Y:S02]  /*1800*/  SYNCS.PHASECHK.TRANS64.TRYWAIT P1, [UR4], R3 ;  /* 0x00000003ff0075a7 */ /* 0x000e640008020144 */
[----:B-1----:R-:W-:Y:S05]  /*1810*/  @!P1 BRA `(.L_x_22) ;  /* 0x0000006c006c9947 */ /* 0x002fea0003800000 */
.L_x_21:
[----:B------:R-:W-:Y:S01]  /*1820*/  ULEA UR11, UR9, UR8, 0x8 ;  /* 0x00000008090b7291 */ /* 0x000fe2000f8e403f */
[----:B------:R-:W-:Y:S01]  /*1830*/  WARPGROUP.ARRIVE ;  /* 0x00000000000079c5 */ /* 0x000fe20000000000 */
[----:B------:R-:W-:Y:S01]  /*1840*/  ULEA UR12, UR9, UR45, 0xa ;  /* 0x0000002d090c7291 */ /* 0x000fe2000f8e503f */
[----:B------:R-:W-:Y:S01]  /*1850*/  UMOV UR7, 0x80000020 ;  /* 0x8000002000077882 */ /* 0x000fe20000000000 */
[----:B------:R-:W-:Y:S02]  /*1860*/  UMOV UR5, 0x80000020 ;  /* 0x8000002000057882 */ /* 0x000fe40000000000 */
[----:B------:R-:W-:Y:S01]  /*1870*/  UIADD3 UR13, UR12, 0x200, URZ ;  /* 0x000002000c0d7890 */ /* 0x000fe2000fffe03f */
[----:B------:R-:W-:Y:S02]  /*1880*/  UMOV UR6, UR11 ;  /* 0x0000000b00067c82 */ /* 0x000fe40008000000 */
[----:B------:R-:W-:Y:S02]  /*1890*/  UMOV UR4, UR12 ;  /* 0x0000000c00047c82 */ /* 0x000fe40008000000 */
[----:B------:R-:W-:Y:S01]  /*18a0*/  HGMMA.64x64x16.F32 R56, gdesc[UR4], R56, gsb0 ;  /* 0x00e00000043879f0 */ /* 0x000fe20008000838 */
[----:B------:R-:W-:Y:S01]  /*18b0*/  UMOV UR5, 0x80000020 ;  /* 0x8000002000057882 */ /* 0x000fe20000000000 */
[----:B------:R-:W-:Y:S01]  /*18c0*/  UMOV UR4, UR13 ;  /* 0x0000000d00047c82 */ /* 0x000fe20008000000 */
[----:B------:R-:W-:-:S02]  /*18d0*/  WARPGROUP.DEPBAR.LE gsb0, 0x0 ;  /* 0x00008000000079c5 */ /* 0x000fc40000010000 */
[----:B------:R-:W-:-:S06]  /*18e0*/  WARPGROUP.ARRIVE ;  /* 0x00000000000079c5 */ /* 0x000fcc0000000000 */
[----:B------:R-:W-:Y:S01]  /*18f0*/  HGMMA.64x64x16.F32 R24, gdesc[UR4], R24, gsb0 ;  /* 0x00e00000041879f0 */ /* 0x000fe20008000818 */
        /* <DEDUP_REMOVED lines=15> */
[----:B------:R-:W-:Y:S01]  /*19f0*/  BPT.TRAP 0x1 ;  /* 0x000000040000795c */ /* 0x000fe20000300000 */
.L_x_23:
[----:B------:R-:W-:Y:S01]  /*1a00*/  ULEA UR4, UR10, UR14, 0x3 ;  /* 0x0000000e0a047291 */ /* 0x000fe2000f8e183f */
[----:B------:R-:W-:-:S03]  /*1a10*/  ISETP.GT.U32.AND P1, PT, R18, 0x1, PT ;  /* 0x000000011200780c */ /* 0x000fc60003f24070 */
[----:B------:R-:W-:-:S04]  /*1a20*/  UIADD3 UR4, UR4, 0x18, URZ ;  /* 0x0000001804047890 */ /* 0x000fc8000fffe03f */
[----:B------:R-:W-:-:S09]  /*1a30*/  UPRMT UR4, URZ, 0x654, UR4 ;  /* 0x000006543f047896 */ /* 0x000fd20008000004 */
[----:B------:R-:W-:Y:S01]  /*1a40*/  SYNCS.ARRIVE.TRANS64.RED.A1T0 RZ, [UR4], RZ ;  /* 0x000000ffffff79a7 */ /* 0x000fe20008100404 */
[----:B------:R-:W-:Y:S05]  /*1a50*/  @P1 BRA `(.L_x_24) ;  /* 0x0000000000041947 */ /* 0x000fea0003800000 */
[----:B------:R-:W-:Y:S01]  /*1a60*/  BPT.TRAP 0x1 ;  /* 0x000000040000795c */ /* 0x000fe20000300000 */
.L_x_24:
[----:B------:R-:W-:Y:S01]  /*1a70*/  UIADD3 UR9, UR9, 0x1, URZ ;  /* 0x0000000109097890 */ /* 0x000fe2000fffe03f */
[C---:B------:R-:W-:Y:S01]  /*1a80*/  ISETP.GT.AND P1, PT, R0.reuse, 0x1, PT ;  /* 0x000000010000780c */ /* 0x040fe20003f24270 */
[----:B------:R-:W-:Y:S01]  /*1a90*/  UIADD3 UR10, UR10, 0x1, URZ ;  /* 0x000000010a0a7890 */ /* 0x000fe2000fffe03f */
[----:B------:R-:W-:Y:S01]  /*1aa0*/  VIADD R0, R0, 0xffffffff ;  /* 0xffffffff00007836 */ /* 0x000fe20000000000 */
[----:B------:R-:W-:Y:S02]  /*1ab0*/  UISETP.NE.AND UP0, UPT, UR9, 0x3, UPT ;  /* 0x000000030900788c */ /* 0x000fe4000bf05270 */
[----:B------:R-:W-:Y:S02]  /*1ac0*/  UISETP.NE.AND UP1, UPT, UR10, 0x3, UPT ;  /* 0x000000030a00788c */ /* 0x000fe4000bf25270 */
[----:B------:R-:W-:Y:S02]  /*1ad0*/  USEL UR4, URZ, 0x1, UP0 ;  /* 0x000000013f047887 */ /* 0x000fe40008000000 */
[----:B------:R-:W-:-:S02]  /*1ae0*/  USEL UR9, UR9, URZ, UP0 ;  /* 0x0000003f09097287 */ /* 0x000fc40008000000 */
[----:B------:R-:W-:Y:S02]  /*1af0*/  USEL UR10, UR10, URZ, UP1 ;  /* 0x0000003f0a0a7287 */ /* 0x000fe40008800000 */
[----:B------:R-:W-:Y:S01]  /*1b00*/  LOP3.LUT R5, R5, UR4, RZ, 0x3c, !PT ;  /* 0x0000000405057c12 */ /* 0x000fe2000f8e3cff */
[----:B------:R-:W-:Y:S09]  /*1b10*/  @P1 BRA `(.L_x_25) ;  /* 0xfffffffc000c1947 */ /* 0x000ff2000383ffff */
.L_x_18:
[----:B01----:R-:W0:Y:S02]  /*1b20*/  LDC R0, c[0x0][0x28c] ;  /* 0x0000a300ff007b82 */ /* 0x003e240000000800 */
[----:B0-----:R-:W-:-:S13]  /*1b30*/  ISETP.GE.AND P1, PT, R0, 0x1, PT ;  /* 0x000000010000780c */ /* 0x001fda0003f26270 */
[----:B------:R-:W-:Y:S05]  /*1b40*/  @!P1 BRA `(.L_x_26) ;  /* 0x0000000000409947 */ /* 0x000fea0003800000 */
[----:B------:R-:W-:Y:S05]  /*1b50*/  @!P0 BRA `(.L_x_27) ;  /* 0x0000000000048947 */ /* 0x000fea0003800000 */
[----:B------:R-:W-:Y:S01]  /*1b60*/  BPT.TRAP 0x1 ;  /* 0x000000040000795c */ /* 0x000fe20000300000 */
.L_x_27:
[----:B------:R-:W0:Y:S01]  /*1b70*/  S2UR UR7, SR_CgaCtaId ;  /* 0x00000000000779c3 */ /* 0x000e220000008800 */
[----:B------:R-:W-:Y:S01]  /*1b80*/  UIADD3 UR6, UR44, UR41, URZ ;  /* 0x000000292c067290 */ /* 0x000fe2000fffe03f */
[----:B------:R-:W-:-:S03]  /*1b90*/  ISETP.GT.U32.AND P0, PT, R18, 0x1, PT ;  /* 0x000000011200780c */ /* 0x000fc60003f04070 */
[----:B------:R-:W-:-:S04]  /*1ba0*/  UIMAD.WIDE.U32 UR4, UR6, -0x55555555, URZ ;  /* 0xaaaaaaab060478a5 */ /* 0x000fc8000f8e003f */
[----:B------:R-:W-:-:S03]  /*1bb0*/  USHF.R.U32.HI UR4, URZ, 0x1, UR5 ;  /* 0x000000013f047899 */ /* 0x000fc60008011605 */
[----:B------:R-:W-:Y:S01]  /*1bc0*/  UMOV UR5, 0x400 ;  /* 0x0000040000057882 */ /* 0x000fe20000000000 */
[----:B------:R-:W-:Y:S02]  /*1bd0*/  UIMAD UR6, UR4, -0x3, UR6 ;  /* 0xfffffffd040678a4 */ /* 0x000fe4000f8e0206 */
[----:B0-----:R-:W-:-:S04]  /*1be0*/  ULEA UR5, UR7, UR5, 0x18 ;  /* 0x0000000507057291 */ /* 0x001fc8000f8ec03f */
[----:B------:R-:W-:-:S04]  /*1bf0*/  ULEA UR6, UR6, UR5, 0x3 ;  /* 0x0000000506067291 */ /* 0x000fc8000f8e183f */
[----:B------:R-:W-:-:S04]  /*1c00*/  UIADD3 UR6, UR6, 0x18, URZ ;  /* 0x0000001806067890 */ /* 0x000fc8000fffe03f */
[----:B------:R-:W-:-:S09]  /*1c10*/  UPRMT UR6, URZ, 0x654, UR6 ;  /* 0x000006543f067896 */ /* 0x000fd20008000006 */
[----:B------:R-:W-:Y:S01]  /*1c20*/  SYNCS.ARRIVE.TRANS64.RED.A1T0 RZ, [UR6], RZ ;  /* 0x000000ffffff79a7 */ /* 0x000fe20008100406 */
[----:B------:R-:W-:Y:S05]  /*1c30*/  @P0 BRA `(.L_x_26) ;  /* 0x0000000000040947 */ /* 0x000fea0003800000 */
[----:B------:R-:W-:Y:S01]  /*1c40*/  BPT.TRAP 0x1 ;  /* 0x000000040000795c */ /* 0x000fe20000300000 */
.L_x_26:
[----:B------:R-:W-:Y:S01]  /*1c50*/  IMAD.SHL.U32 R3, R100, 0x40, RZ ;  /* 0x0000004064037824 */ /* 0x000fe200078e00ff */
[----:B------:R-:W-:Y:S01]  /*1c60*/  UIADD3 UR41, UR43, UR41, URZ ;  /* 0x000000292b297290 */ /* 0x000fe2000fffe03f */
[----:B------:R-:W-:Y:S01]  /*1c70*/  SHF.R.S32.HI R21, RZ, 0x1f, R19 ;  /* 0x0000001fff157819 */ /* 0x000fe20000011413 */
[----:B------:R-:W-:Y:S01]  /*1c80*/  ULDC UR7, c[0x0][0x288] ;  /* 0x0000a20000077ab9 */ /* 0x000fe20000000800 */
[----:B------:R-:W-:Y:S01]  /*1c90*/  IMAD.SHL.U32 R6, R107, 0x100, RZ ;  /* 0x000001006b067824 */ /* 0x000fe200078e00ff */
[C---:B------:R-:W-:Y:S01]  /*1ca0*/  LOP3.LUT R8, R3.reuse, 0x6, R96, 0xf8, !PT ;  /* 0x0000000603087812 */ /* 0x040fe200078ef860 */
[----:B------:R-:W-:Y:S01]  /*1cb0*/  UISETP.GT.U32.AND UP0, UPT, UR41, 0x2, UPT ;  /* 0x000000022900788c */ /* 0x000fe2000bf04070 */
[----:B------:R-:W-:Y:S01]  /*1cc0*/  ISETP.GE.AND P0, PT, R3, UR7, PT ;  /* 0x0000000703007c0c */ /* 0x000fe2000bf06270 */
[----:B------:R-:W-:Y:S01]  /*1cd0*/  ULDC.64 UR4, c[0x0][0x5d0] ;  /* 0x0001740000047ab9 */ /* 0x000fe20000000a00 */
[----:B------:R-:W-:Y:S01]  /*1ce0*/  SHF.R.S32.HI R9, RZ, 0x1f, R8 ;  /* 0x0000001fff097819 */ /* 0x000fe20000011408 */
[----:B------:R-:W-:Y:S01]  /*1cf0*/  ULDC UR10, c[0x0][0x284] ;  /* 0x0000a100000a7ab9 */ /* 0x000fe20000000800 */
[----:B------:R-:W-:Y:S01]  /*1d00*/  IMAD R0, R21, UR4, RZ ;  /* 0x0000000415007c24 */ /* 0x000fe2000f8e02ff */
[----:B------:R-:W-:Y:S01]  /*1d10*/  UISETP.LT.U32.AND UP0, UPT, UR43, 0x3, UP0 ;  /* 0x000000032b00788c */ /* 0x000fe20008701070 */
[----:B------:R-:W-:Y:S01]  /*1d20*/  ISETP.GE.OR P0, PT, R6, UR10, P0 ;  /* 0x0000000a06007c0c */ /* 0x000fe20008706670 */
[----:B------:R-:W-:Y:S01]  /*1d30*/  UISETP.GE.U32.AND UP1, UPT, UR43, 0x3, UPT ;  /* 0x000000032b00788c */ /* 0x000fe2000bf26070 */
[C---:B------:R-:W-:Y:S01]  /*1d40*/  IMAD R7, R19.reuse, UR5, R0 ;  /* 0x0000000513077c24 */ /* 0x040fe2000f8e0200 */
[----:B------:R-:W-:Y:S01]  /*1d50*/  USEL UR6, URZ, 0x1, !UP0 ;  /* 0x000000013f067887 */ /* 0x000fe2000c000000 */
[----:B------:R-:W-:Y:S01]  /*1d60*/  IMAD.WIDE.U32 R4, R19, UR4, R8 ;  /* 0x0000000413047c25 */ /* 0x000fe2000f8e0008 */
[----:B------:R-:W-:Y:S01]  /*1d70*/  UIMAD.WIDE.U32 UR4, UR41, -0x55555555, URZ ;  /* 0xaaaaaaab290478a5 */ /* 0x000fe2000f8e003f */
[----:B------:R-:W-:-:S02]  /*1d80*/  ULDC.64 UR8, c[0x0][0x5c8] ;  /* 0x0001720000087ab9 */ /* 0x000fc40000000a00 */
[----:B------:R-:W-:Y:S01]  /*1d90*/  IMAD.WIDE R106, R107, 0x100, R22 ;  /* 0x000001006b6a7825 */ /* 0x000fe200078e0216 */
[----:B------:R-:W-:Y:S02]  /*1da0*/  USHF.R.U32.HI UR4, URZ, 0x1, UR5 ;  /* 0x000000013f047899 */ /* 0x000fe40008011605 */
[----:B------:R-:W-:Y:S01]  /*1db0*/  ULOP3.LUT UR40, UR40, UR6, URZ, 0x3c, !UPT ;  /* 0x0000000628287292 */ /* 0x000fe2000f8e3c3f */
[----:B------:R-:W-:Y:S01]  /*1dc0*/  IMAD R11, R107, UR8, RZ ;  /* 0x000000086b0b7c24 */ /* 0x000fe2000f8e02ff */
[----:B------:R-:W-:Y:S01]  /*1dd0*/  UIMAD UR41, UR4, -0x3, UR41 ;  /* 0xfffffffd042978a4 */ /* 0x000fe2000f8e0229 */
[----:B------:R-:W-:Y:S01]  /*1de0*/  IMAD.IADD R5, R5, 0x1, R7 ;  /* 0x0000000105057824 */ /* 0x000fe200078e0207 */
[----:B------:R-:W-:Y:S01]  /*1df0*/  @UP1 ULOP3.LUT UR40, UR40, 0x1, UR4, 0x78, !UPT ;  /* 0x0000000128281892 */ /* 0x000fe2000f8e7804 */
[C---:B------:R-:W-:Y:S02]  /*1e00*/  IMAD R11, R106.reuse, UR9, R11 ;  /* 0x000000096a0b7c24 */ /* 0x040fe4000f8e020b */
[----:B------:R-:W-:-:S04]  /*1e10*/  IMAD.WIDE.U32 R110, R106, UR8, R4 ;  /* 0x000000086a6e7c25 */ /* 0x000fc8000f8e0004 */
[----:B------:R-:W-:Y:S01]  /*1e20*/  IMAD.MOV.U32 R0, RZ, RZ, -0x1 ;  /* 0xffffffffff007424 */ /* 0x000fe200078e00ff */
[----:B------:R-:W-:Y:S06]  /*1e30*/  @P0 BRA `(.L_x_28) ;  /* 0x0000004c00000947 */ /* 0x000fec0003800000 */
[----:B-----5:R-:W-:Y:S01]  /*1e40*/  FSETP.NEU.AND P1, PT, R89, RZ, PT ;  /* 0x000000ff5900720b */ /* 0x020fe20003f2d000 */
[----:B------:R-:W-:Y:S01]  /*1e50*/  IMAD.IADD R4, R90, 0x1, -R3 ;  /* 0x000000015a047824 */ /* 0x000fe200078e0a03 */
[----:B------:R-:W-:Y:S01]  /*1e60*/  BSSY B0, `(.L_x_28) ;  /* 0x00004bd000007945 */ /* 0x000fe20003800000 */
[----:B------:R-:W-:Y:S02]  /*1e70*/  IMAD.IADD R3, R99, 0x1, -R6 ;  /* 0x0000000163037824 */ /* 0x000fe400078e0a06 */
[----:B------:R-:W-:Y:S01]  /*1e80*/  IMAD.IADD R103, R111, 0x1, R11 ;  /* 0x000000016f677824 */ /* 0x000fe200078e020b */
[----:B------:R-:W-:-:S04]  /*1e90*/  ISETP.GT.AND P6, PT, R4, RZ, PT ;  /* 0x000000ff0400720c */ /* 0x000fc80003fc4270 */
[----:B------:R-:W-:-:S03]  /*1ea0*/  ISETP.GT.AND P0, PT, R3, RZ, P6 ;  /* 0x000000ff0300720c */ /* 0x000fc60003704270 */
[----:B------:R-:W-:Y:S10]  /*1eb0*/  @!P1 BRA `(.L_x_29) ;  /* 0x0000003400709947 */ /* 0x000ff40003800000 */
[----:B------:R-:W0:Y:S01]  /*1ec0*/  LDC.64 R14, c[0x0][0x5b8] ;  /* 0x00016e00ff0e7b82 */ /* 0x000e220000000a00 */
[----:B------:R-:W-:-:S07]  /*1ed0*/  ULDC.64 UR4, c[0x0][0x5c0] ;  /* 0x0001700000047ab9 */ /* 0x000fce0000000a00 */
[----:B------:R-:W1:Y:S08]  /*1ee0*/  LDC.64 R104, c[0x0][0x5b0] ;  /* 0x00016c00ff687b82 */ /* 0x000e700000000a00 */
[----:B------:R-:W2:Y:S01]  /*1ef0*/  LDC.64 R12, c[0x0][0x5a8] ;  /* 0x00016a00ff0c7b82 */ /* 0x000ea20000000a00 */
[-C--:B0-----:R-:W-:Y:S02]  /*1f00*/  IMAD R6, R21, R14.reuse, RZ ;  /* 0x0000000e15067224 */ /* 0x081fe400078e02ff */
[----:B------:R-:W-:-:S04]  /*1f10*/  IMAD.WIDE.U32 R20, R19, R14, R8 ;  /* 0x0000000e13147225 */ /* 0x000fc800078e0008 */
[----:B------:R-:W-:Y:S02]  /*1f20*/  IMAD R113, R19, R15, R6 ;  /* 0x0000000f13717224 */ /* 0x000fe400078e0206 */
[-C--:B-1----:R-:W-:Y:S02]  /*1f30*/  IMAD R5, R107, R104.reuse, RZ ;  /* 0x000000686b057224 */ /* 0x082fe400078e02ff */
[----:B------:R-:W-:Y:S02]  /*1f40*/  IMAD.IADD R101, R21, 0x1, R113 ;  /* 0x0000000115657824 */ /* 0x000fe400078e0271 */
[----:B------:R-:W-:Y:S02]  /*1f50*/  IMAD.MOV.U32 R100, RZ, RZ, R20 ;  /* 0x000000ffff647224 */ /* 0x000fe400078e0014 */
[C---:B------:R-:W-:Y:S02]  /*1f60*/  IMAD R117, R106.reuse, R105, R5 ;  /* 0x000000696a757224 */ /* 0x040fe400078e0205 */
[----:B------:R-:W-:-:S04]  /*1f70*/  IMAD.WIDE.U32 R6, R106, R104, R100 ;  /* 0x000000686a067225 */ /* 0x000fc800078e0064 */
[----:B------:R-:W-:Y:S01]  /*1f80*/  IMAD.IADD R5, R7, 0x1, R117 ;  /* 0x0000000107057824 */ /* 0x000fe200078e0275 */
[----:B--2---:R-:W-:-:S04]  /*1f90*/  LEA R10, P1, R6, R12, 0x1 ;  /* 0x0000000c060a7211 */ /* 0x004fc800078208ff */
[----:B------:R-:W-:-:S05]  /*1fa0*/  LEA.HI.X R11, R6, R13, R5, 0x1, P1 ;  /* 0x0000000d060b7211 */ /* 0x000fca00008f0c05 */
[----:B------:R-:W2:Y:S01]  /*1fb0*/  @P0 LDG.E.LTC128B.U16 R5, desc[UR38][R10.64] ;  /* 0x000000260a050981 */ /* 0x000ea2000c1e1520 */
[----:B------:R-:W-:Y:S01]  /*1fc0*/  ISETP.GT.AND P4, PT, R4, 0x1, PT ;  /* 0x000000010400780c */ /* 0x000fe20003f84270 */
[----:B------:R-:W-:Y:S01]  /*1fd0*/  IMAD.WIDE.U32 R6, R106, R104, R8 ;  /* 0x000000686a067225 */ /* 0x000fe200078e0008 */
[----:B------:R-:W-:Y:S01]  /*1fe0*/  BSSY B1, `(.L_x_30) ;  /* 0x0000013000017945 */ /* 0x000fe20003800000 */
[----:B------:R-:W-:Y:S02]  /*1ff0*/  SHF.L.U64.HI R111, R104, 0x3, R105 ;  /* 0x00000003686f7819 */ /* 0x000fe40000010269 */
[----:B------:R-:W-:Y:S01]  /*2000*/  IMAD.IADD R7, R117, 0x1, R7 ;  /* 0x0000000175077824 */ /* 0x000fe200078e0207 */
[----:B------:R-:W-:Y:S01]  /*2010*/  P2R R116, PR, RZ, 0x10 ;  /* 0x00000010ff747803 */ /* 0x000fe20000000000 */
[----:B------:R-:W-:-:S04]  /*2020*/  IMAD.WIDE.U32 R108, R19, R14, R6 ;  /* 0x0000000e136c7225 */ /* 0x000fc800078e0006 */
[----:B------:R-:W-:Y:S01]  /*2030*/  IMAD.IADD R7, R113, 0x1, R109 ;  /* 0x0000000171077824 */ /* 0x000fe200078e026d */
[----:B------:R-:W-:-:S04]  /*2040*/  LEA R6, P2, R108, R12, 0x1 ;  /* 0x0000000c6c067211 */ /* 0x000fc800078408ff */
[----:B------:R-:W-:Y:S01]  /*2050*/  LEA.HI.X R7, R108, R13, R7, 0x1, P2 ;  /* 0x0000000d6c077211 */ /* 0x000fe200010f0c07 */
[----:B--2---:R-:W-:-:S05]  /*2060*/  HADD2.F32 R102, -RZ, R5.H0_H0 ;  /* 0x20000005ff667230 */ /* 0x004fca0000004100 */
[----:B------:R-:W-:Y:S01]  /*2070*/  FMUL R15, R102, R89 ;  /* 0x00000059660f7220 */ /* 0x000fe20000400000 */
[----:B------:R-:W-:-:S03]  /*2080*/  LEA R102, P1, R110, UR4, 0x1 ;  /* 0x000000046e667c11 */ /* 0x000fc6000f8208ff */
[----:B------:R-:W-:Y:S01]  /*2090*/  FFMA R15, R56, R88, R15 ;  /* 0x00000058380f7223 */ /* 0x000fe2000000000f */
[----:B------:R-:W-:Y:S01]  /*20a0*/  LEA.HI.X R103, R110, UR5, R103, 0x1, P1 ;  /* 0x000000056e677c11 */ /* 0x000fe200088f0c67 */
[----:B------:R-:W-:Y:S01]  /*20b0*/  IMAD.SHL.U32 R110, R104, 0x8, RZ ;  /* 0x00000008686e7824 */ /* 0x000fe200078e00ff */
[----:B------:R-:W-:Y:S02]  /*20c0*/  ISETP.GT.AND P1, PT, R3, RZ, P4 ;  /* 0x000000ff0300720c */ /* 0x000fe40002724270 */
[----:B------:R-:W-:-:S05]  /*20d0*/  F2FP.F16.F32.PACK_AB R15, RZ, R15 ;  /* 0x0000000fff0f723e */ /* 0x000fca00000000ff */
[----:B------:R0:W-:Y:S06]  /*20e0*/  @P0 STG.E.U16 desc[UR38][R102.64], R15 ;  /* 0x0000000f66000986 */ /* 0x0001ec000c101526 */
[----:B------:R-:W-:Y:S05]  /*20f0*/  @!P1 BRA `(.L_x_31) ;  /* 0x0000000000049947 */ /* 0x000fea0003800000 */
[----:B------:R1:W5:Y:S02]  /*2100*/  LDG.E.LTC128B.U16 R5, desc[UR38][R6.64+0x2] ;  /* 0x0000022606057981 */ /* 0x000364000c1e1520 */
.L_x_31:
[----:B------:R-:W-:Y:S05]  /*2110*/  BSYNC B1 ;  /* 0x0000000000017941 */ /* 0x000fea0003800000 */
.L_x_30:
[----:B-----5:R-:W-:Y:S01]  /*2120*/  HADD2.F32 R10, -RZ, R5.H0_H0 ;  /* 0x20000005ff0a7230 */ /* 0x020fe20000004100 */
[----:B------:R-:W-:Y:S01]  /*2130*/  ISETP.GT.AND P0, PT, R3, 0x8, P6 ;  /* 0x000000080300780c */ /* 0x000fe20003704270 */
[----:B------:R-:W-:Y:S01]  /*2140*/  IMAD.WIDE.U32 R114, R106, R104, R110 ;  /* 0x000000686a727225 */ /* 0x000fe200078e006e */
[----:B0-----:R-:W-:-:S03]  /*2150*/  PRMT R15, R5, 0x7610, R15 ;  /* 0x00007610050f7816 */ /* 0x001fc6000000000f */
[----:B------:R-:W-:Y:S01]  /*2160*/  FMUL R10, R10, R89 ;  /* 0x000000590a0a7220 */ /* 0x000fe20000400000 */
[----:B------:R-:W-:Y:S01]  /*2170*/  IMAD.IADD R117, R117, 0x1, R115 ;  /* 0x0000000175757824 */ /* 0x000fe200078e0273 */
[----:B------:R-:W-:Y:S02]  /*2180*/  IADD3 R11, P2, R20, R114, RZ ;  /* 0x00000072140b7210 */ /* 0x000fe40007f5e0ff */
[----:B------:R-:W-:-:S03]  /*2190*/  FFMA R57, R57, R88, R10 ;  /* 0x0000005839397223 */ /* 0x000fc6000000000a */
[----:B------:R-:W-:Y:S01]  /*21a0*/  IMAD.X R56, R117, 0x1, R101, P2 ;  /* 0x0000000175387824 */ /* 0x000fe200010e0665 */
[C---:B------:R-:W-:Y:S02]  /*21b0*/  LEA R10, P2, R11.reuse, R12, 0x1 ;  /* 0x0000000c0b0a7211 */ /* 0x040fe400078408ff */
[----:B------:R-:W-:Y:S02]  /*21c0*/  F2FP.F16.F32.PACK_AB R57, RZ, R57 ;  /* 0x00000039ff39723e */ /* 0x000fe400000000ff */
[----:B------:R-:W-:Y:S01]  /*21d0*/  LEA.HI.X R11, R11, R13, R56, 0x1, P2 ;  /* 0x0000000d0b0b7211 */ /* 0x000fe200010f0c38 */
[----:B------:R-:W-:Y:S01]  /*21e0*/  @P1 IMAD.MOV.U32 R56, RZ, RZ, R102 ;  /* 0x000000ffff381224 */ /* 0x000fe200078e0066 */
[----:B------:R-:W-:Y:S01]  /*21f0*/  PRMT R109, R57, 0x7610, R109 ;  /* 0x00007610396d7816 */ /* 0x000fe2000000006d */
[----:B------:R-:W-:-:S05]  /*2200*/  @P1 IMAD.MOV.U32 R57, RZ, RZ, R103 ;  /* 0x000000ffff391224 */ /* 0x000fca00078e0067 */
[----:B------:R0:W-:Y:S04]  /*2210*/  @P1 STG.E.U16 desc[UR38][R56.64+0x2], R109 ;  /* 0x0000026d38001986 */ /* 0x0001e8000c101526 */
[----:B------:R-:W2:Y:S01]  /*2220*/  @P0 LDG.E.LTC128B.U16 R15, desc[UR38][R10.64] ;  /* 0x000000260a0f0981 */ /* 0x000ea2000c1e1520 */
[----:B------:R-:W-:Y:S01]  /*2230*/  IADD3 R114, P1, R8, R114, RZ ;  /* 0x0000007208727210 */ /* 0x000fe20007f3e0ff */
[----:B------:R-:W-:Y:S01]  /*2240*/  BSSY B1, `(.L_x_32) ;  /* 0x0000012000017945 */ /* 0x000fe20003800000 */
[----:B------:R-:W-:-:S03]  /*2250*/  SHF.L.U64.HI R119, R94, 0x1, R93 ;  /* 0x000000015e777819 */ /* 0x000fc6000001025d */
[----:B------:R-:W-:Y:S01]  /*2260*/  IMAD.X R115, R9, 0x1, R117, P1 ;  /* 0x0000000109737824 */ /* 0x000fe200008e0675 */
[----:B------:R-:W-:Y:S01]  /*2270*/  ISETP.GT.AND P1, PT, R3, 0x8, P4 ;  /* 0x000000080300780c */ /* 0x000fe20002724270 */
[----:B------:R-:W-:Y:S02]  /*2280*/  IMAD.SHL.U32 R117, R94, 0x2, RZ ;  /* 0x000000025e757824 */ /* 0x000fe400078e00ff */
[----:B------:R-:W-:-:S04]  /*2290*/  IMAD.WIDE.U32 R114, R19, R14, R114 ;  /* 0x0000000e13727225 */ /* 0x000fc800078e0072 */
[----:B0-----:R-:W-:Y:S01]  /*22a0*/  IMAD.IADD R57, R113, 0x1, R115 ;  /* 0x0000000171397824 */ /* 0x001fe200078e0273 */
[----:B------:R-:W-:-:S04]  /*22b0*/  LEA R56, P3, R114, R12, 0x1 ;  /* 0x0000000c72387211 */ /* 0x000fc800078608ff */
[----:B------:R-:W-:Y:S01]  /*22c0*/  LEA.HI.X R57, R114, R13, R57, 0x1, P3 ;  /* 0x0000000d72397211 */ /* 0x000fe200018f0c39 */
[----:B--2---:R-:W-:-:S05]  /*22d0*/  HADD2.F32 R108, -RZ, R15.H0_H0 ;  /* 0x2000000fff6c7230 */ /* 0x004fca0000004100 */
[----:B------:R-:W-:Y:S01]  /*22e0*/  FMUL R5, R108, R89 ;  /* 0x000000596c057220 */ /* 0x000fe20000400000 */
[----:B------:R-:W-:-:S03]  /*22f0*/  IADD3 R108, P2, R117, R102, RZ ;  /* 0x00000066756c7210 */ /* 0x000fc60007f5e0ff */
[----:B------:R-:W-:Y:S02]  /*2300*/  FFMA R5, R58, R88, R5 ;  /* 0x000000583a057223 */ /* 0x000fe40000000005 */
[----:B------:R-:W-:-:S03]  /*2310*/  IMAD.X R109, R119, 0x1, R103, P2 ;  /* 0x00000001776d7824 */ /* 0x000fc600010e0667 */
[----:B------:R-:W-:-:S05]  /*2320*/  F2FP.F16.F32.PACK_AB R5, RZ, R5 ;  /* 0x00000005ff05723e */ /* 0x000fca00000000ff */
[----:B------:R0:W-:Y:S01]  /*2330*/  @P0 STG.E.U16 desc[UR38][R108.64], R5 ;  /* 0x000000056c000986 */ /* 0x0001e2000c101526 */
[----:B------:R-:W-:Y:S05]  /*2340*/  @!P1 BRA `(.L_x_33) ;  /* 0x0000000000049947 */ /* 0x000fea0003800000 */
[----:B------:R2:W5:Y:S02]  /*2350*/  LDG.E.LTC128B.U16 R15, desc[UR38][R56.64+0x2] ;  /* 0x00000226380f7981 */ /* 0x000564000c1e1520 */
.L_x_33:
[----:B------:R-:W-:Y:S05]  /*2360*/  BSYNC B1 ;  /* 0x0000000000017941 */ /* 0x000fea0003800000 */
.L_x_32:
[----:B-----5:R-:W-:Y:S01]  /*2370*/  HADD2.F32 R10, -RZ, R15.H0_H0 ;  /* 0x2000000fff0a7230 */ /* 0x020fe20000004100 */
[----:B------:R-:W-:Y:S01]  /*2380*/  ISETP.GT.AND P4, PT, R4, 0x8, PT ;  /* 0x000000080400780c */ /* 0x000fe20003f84270 */
[----:B------:R-:W-:Y:S01]  /*2390*/  IMAD.MOV.U32 R58, RZ, RZ, R108 ;  /* 0x000000ffff3a7224 */ /* 0x000fe200078e006c */
[----:B------:R-:W-:Y:S01]  /*23a0*/  BSSY B1, `(.L_x_34) ;  /* 0x000000b000017945 */ /* 0x000fe20003800000 */
[----:B------:R-:W-:Y:S01]  /*23b0*/  PRMT R114, R15, 0x7610, R114 ;  /* 0x000076100f727816 */ /* 0x000fe20000000072 */
[----:B------:R-:W-:Y:S01]  /*23c0*/  FMUL R10, R10, R89 ;  /* 0x000000590a0a7220 */ /* 0x000fe20000400000 */
[----:B------:R-:W-:Y:S02]  /*23d0*/  ISETP.GT.AND P0, PT, R3, RZ, P4 ;  /* 0x000000ff0300720c */ /* 0x000fe40002704270 */
[----:B------:R-:W-:Y:S01]  /*23e0*/  P2R R115, PR, RZ, 0x10 ;  /* 0x00000010ff737803 */ /* 0x000fe20000000000 */
[----:B------:R-:W-:Y:S01]  /*23f0*/  FFMA R10, R59, R88, R10 ;  /* 0x000000583b0a7223 */ /* 0x000fe2000000000a */
[----:B------:R-:W-:-:S04]  /*2400*/  IMAD.MOV.U32 R59, RZ, RZ, R109 ;  /* 0x000000ffff3b7224 */ /* 0x000fc800078e006d */
[----:B------:R-:W-:-:S05]  /*2410*/  F2FP.F16.F32.PACK_AB R10, RZ, R10 ;  /* 0x0000000aff0a723e */ /* 0x000fca00000000ff */
[----:B------:R3:W-:Y:S01]  /*2420*/  @P1 STG.E.U16 desc[UR38][R58.64+0x2], R10 ;  /* 0x0000020a3a001986 */ /* 0x0007e2000c101526 */
[----:B------:R-:W-:Y:S05]  /*2430*/  @!P0 BRA `(.L_x_35) ;  /* 0x0000000000048947 */ /* 0x000fea0003800000 */
[----:B------:R4:W5:Y:S02]  /*2440*/  LDG.E.LTC128B.U16 R114, desc[UR38][R6.64+0x10] ;  /* 0x0000102606727981 */ /* 0x000964000c1e1520 */
.L_x_35:
[----:B------:R-:W-:Y:S05]  /*2450*/  BSYNC B1 ;  /* 0x0000000000017941 */ /* 0x000fea0003800000 */
.L_x_34:
[----:B---3-5:R-:W-:Y:S01]  /*2460*/  HADD2.F32 R10, -RZ, R114.H0_H0 ;  /* 0x20000072ff0a7230 */ /* 0x028fe20000004100 */
[C---:B0-----:R-:W-:Y:S01]  /*2470*/  SHF.L.U64.HI R5, R95.reuse, 0x1, R92 ;  /* 0x000000015f057819 */ /* 0x041fe2000001025c */
[----:B------:R-:W-:Y:S01]  /*2480*/  IMAD.SHL.U32 R15, R95, 0x2, RZ ;  /* 0x000000025f0f7824 */ /* 0x000fe200078e00ff */
[----:B------:R-:W-:Y:S01]  /*2490*/  ISETP.GT.AND P3, PT, R4, 0x9, PT ;  /* 0x000000090400780c */ /* 0x000fe20003f64270 */
[----:B------:R-:W-:Y:S01]  /*24a0*/  BSSY B1, `(.L_x_36) ;  /* 0x000000b000017945 */ /* 0x000fe20003800000 */
[----:B------:R-:W-:Y:S02]  /*24b0*/  FMUL R11, R10, R89 ;  /* 0x000000590a0b7220 */ /* 0x000fe40000400000 */
[----:B------:R-:W-:Y:S02]  /*24c0*/  IADD3 R10, P1, P2, R15, R102, R117 ;  /* 0x000000660f0a7210 */ /* 0x000fe40007a3e075 */
[----:B------:R-:W-:Y:S01]  /*24d0*/  FFMA R60, R60, R88, R11 ;  /* 0x000000583c3c7223 */ /* 0x000fe2000000000b */
[----:B------:R-:W-:-:S02]  /*24e0*/  P2R R117, PR, RZ, 0x8 ;  /* 0x00000008ff757803 */ /* 0x000fc40000000000 */
[----:B------:R-:W-:Y:S02]  /*24f0*/  IADD3.X R11, R5, R103, R119, P1, P2 ;  /* 0x00000067050b7210 */ /* 0x000fe40000fe4477 */
[----:B------:R-:W-:Y:S02]  /*2500*/  F2FP.F16.F32.PACK_AB R60, RZ, R60 ;  /* 0x0000003cff3c723e */ /* 0x000fe400000000ff */
[----:B------:R-:W-:-:S03]  /*2510*/  ISETP.GT.AND P1, PT, R3, RZ, P3 ;  /* 0x000000ff0300720c */ /* 0x000fc60001f24270 */
[----:B------:R0:W-:Y:S10]  /*2520*/  @P0 STG.E.U16 desc[UR38][R102.64+0x10], R60 ;  /* 0x0000103c66000986 */ /* 0x0001f4000c101526 */
[----:B------:R-:W-:Y:S05]  /*2530*/  @!P1 BRA `(.L_x_37) ;  /* 0x0000000000049947 */ /* 0x000fea0003800000 */
[----:B------:R3:W5:Y:S02]  /*2540*/  LDG.E.LTC128B.U16 R114, desc[UR38][R6.64+0x12] ;  /* 0x0000122606727981 */ /* 0x000764000c1e1520 */
.L_x_37:
[----:B------:R-:W-:Y:S05]  /*2550*/  BSYNC B1 ;  /* 0x0000000000017941 */ /* 0x000fea0003800000 */
.L_x_36:
[----:B0----5:R-:W-:Y:S01]  /*2560*/  HADD2.F32 R60, -RZ, R114.H0_H0 ;  /* 0x20000072ff3c7230 */ /* 0x021fe20000004100 */
[----:B------:R-:W-:Y:S01]  /*2570*/  ISETP.GT.AND P0, PT, R3, 0x8, P4 ;  /* 0x000000080300780c */ /* 0x000fe20002704270 */
[----:B------:R-:W-:Y:S03]  /*2580*/  BSSY B1, `(.L_x_38) ;  /* 0x000000a000017945 */ /* 0x000fe60003800000 */
[----:B------:R-:W-:-:S04]  /*2590*/  FMUL R60, R60, R89 ;  /* 0x000000593c3c7220 */ /* 0x000fc80000400000 */
[----:B------:R-:W-:Y:S01]  /*25a0*/  FFMA R60, R61, R88, R60 ;  /* 0x000000583d3c7223 */ /* 0x000fe2000000003c */
[----:B------:R-:W-:-:S04]  /*25b0*/  @P1 IMAD.MOV.U32 R61, RZ, RZ, R103 ;  /* 0x000000ffff3d1224 */ /* 0x000fc800078e0067 */
[----:B------:R-:W-:-:S04]  /*25c0*/  F2FP.F16.F32.PACK_AB R60, RZ, R60 ;  /* 0x0000003cff3c723e */ /* 0x000fc800000000ff */
[----:B------:R-:W-:Y:S01]  /*25d0*/  PRMT R118, R60, 0x7610, R118 ;  /* 0x000076103c767816 */ /* 0x000fe20000000076 */
[----:B------:R-:W-:-:S05]  /*25e0*/  @P1 IMAD.MOV.U32 R60, RZ, RZ, R102 ;  /* 0x000000ffff3c1224 */ /* 0x000fca00078e0066 */
[----:B------:R0:W-:Y:S01]  /*25f0*/  @P1 STG.E.U16 desc[UR38][R60.64+0x12], R118 ;  /* 0x000012763c001986 */ /* 0x0001e2000c101526 */
[----:B------:R-:W-:Y:S05]  /*2600*/  @!P0 BRA `(.L_x_39) ;  /* 0x0000000000048947 */ /* 0x000fea0003800000 */
[----:B------:R0:W5:Y:S02]  /*2610*/  LDG.E.LTC128B.U16 R114, desc[UR38][R56.64+0x10] ;  /* 0x0000102638727981 */ /* 0x000164000c1e1520 */
.L_x_39:
[----:B------:R-:W-:Y:S05]  /*2620*/  BSYNC B1 ;  /* 0x0000000000017941 */ /* 0x000fea0003800000 */
.L_x_38:
[----:B0----5:R-:W-:Y:S01]  /*2630*/  HADD2.F32 R60, -RZ, R114.H0_H0 ;  /* 0x20000072ff3c7230 */ /* 0x021fe20000004100 */
[----:B------:R-:W-:Y:S01]  /*2640*/  ISETP.GT.AND P1, PT, R3, 0x8, P3 ;  /* 0x000000080300780c */ /* 0x000fe20001f24270 */
[----:B------:R-:W-:Y:S03]  /*2650*/  BSSY B1, `(.L_x_40) ;  /* 0x0000007000017945 */ /* 0x000fe60003800000 */
[----:B------:R-:W-:-:S04]  /*2660*/  FMUL R61, R60, R89 ;  /* 0x000000593c3d7220 */ /* 0x000fc80000400000 */
[----:B------:R-:W-:-:S05]  /*2670*/  FFMA R61, R62, R88, R61 ;  /* 0x000000583e3d7223 */ /* 0x000fca000000003d */
[----:B------:R-:W-:-:S05]  /*2680*/  F2FP.F16.F32.PACK_AB R61, RZ, R61 ;  /* 0x0000003dff3d723e */ /* 0x000fca00000000ff */
[----:B------:R0:W-:Y:S01]  /*2690*/  @P0 STG.E.U16 desc[UR38][R58.64+0x10], R61 ;  /* 0x0000103d3a000986 */ /* 0x0001e2000c101526 */
[----:B------:R-:W-:Y:S05]  /*26a0*/  @!P1 BRA `(.L_x_41) ;  /* 0x0000000000049947 */ /* 0x000fea0003800000 */
[----:B------:R0:W5:Y:S02]  /*26b0*/  LDG.E.LTC128B.U16 R114, desc[UR38][R56.64+0x12] ;  /* 0x0000122638727981 */ /* 0x000164000c1e1520 */
.L_x_41:
[----:B------:R-:W-:Y:S05]  /*26c0*/  BSYNC B1 ;  /* 0x0000000000017941 */ /* 0x000fea0003800000 */
.L_x_40:
[----:B-----5:R-:W-:Y:S01]  /*26d0*/  HADD2.F32 R60, -RZ, R114.H0_H0 ;  /* 0x20000072ff3c7230 */ /* 0x020fe20000004100 */
[----:B------:R-:W-:Y:S01]  /*26e0*/  IADD3 R121, P0, R106, 0x80, RZ ;  /* 0x000000806a797810 */ /* 0x000fe20007f1e0ff */
[----:B------:R-:W-:Y:S01]  /*26f0*/  BSSY B1, `(.L_x_42) ;  /* 0x000000b000017945 */ /* 0x000fe20003800000 */
[----:B------:R-:W-:Y:S02]  /*2700*/  ISETP.GT.AND P2, PT, R4, 0x10, PT ;  /* 0x000000100400780c */ /* 0x000fe40003f44270 */
[----:B------:R-:W-:Y:S01]  /*2710*/  FMUL R60, R60, R89 ;  /* 0x000000593c3c7220 */ /* 0x000fe20000400000 */
[----:B------:R-:W-:Y:S01]  /*2720*/  IMAD.X R107, RZ, RZ, R107, P0 ;  /* 0x000000ffff6b7224 */ /* 0x000fe200000e066b */
[----:B------:R-:W-:Y:S02]  /*2730*/  ISETP.GT.AND P0, PT, R3, RZ, P2 ;  /* 0x000000ff0300720c */ /* 0x000fe40001704270 */
[----:B------:R-:W-:Y:S01]  /*2740*/  FFMA R60, R63, R88, R60 ;  /* 0x000000583f3c7223 */ /* 0x000fe2000000003c */
[----:B------:R-:W-:-:S04]  /*2750*/  P2R R118, PR, RZ, 0x4 ;  /* 0x00000004ff767803 */ /* 0x000fc80000000000 */
[----:B------:R-:W-:-:S05]  /*2760*/  F2FP.F16.F32.PACK_AB R60, RZ, R60 ;  /* 0x0000003cff3c723e */ /* 0x000fca00000000ff */
[----:B------:R0:W-:Y:S01]  /*2770*/  @P1 STG.E.U16 desc[UR38][R58.64+0x12], R60 ;  /* 0x0000123c3a001986 */ /* 0x0001e2000c101526 */
[----:B------:R-:W-:Y:S05]  /*2780*/  @!P0 BRA `(.L_x_43) ;  /* 0x0000000000048947 */ /* 0x000fea0003800000 */
[----:B------:R0:W5:Y:S02]  /*2790*/  LDG.E.LTC128B.U16 R114, desc[UR38][R6.64+0x20] ;  /* 0x0000202606727981 */ /* 0x000164000c1e1520 */
.L_x_43:
[----:B------:R-:W-:Y:S05]  /*27a0*/  BSYNC B1 ;  /* 0x0000000000017941 */ /* 0x000fea0003800000 */
.L_x_42:
[----:B0----5:R-:W-:Y:S01]  /*27b0*/  HADD2.F32 R60, -RZ, R114.H0_H0 ;  /* 0x20000072ff3c7230 */ /* 0x021fe20000004100 */
[----:B------:R-:W-:Y:S01]  /*27c0*/  ISETP.GT.AND P1, PT, R4, 0x11, PT ;  /* 0x000000110400780c */ /* 0x000fe20003f24270 */
[-C--:B------:R-:W-:Y:S01]  /*27d0*/  IMAD.WIDE.U32 R62, R121, R104.reuse, R8 ;  /* 0x00000068793e7225 */ /* 0x080fe200078e0008 */
[----:B------:R-:W-:Y:S03]  /*27e0*/  BSSY B1, `(.L_x_44) ;  /* 0x0000021000017945 */ /* 0x000fe60003800000 */
[----:B------:R-:W-:Y:S01]  /*27f0*/  FMUL R21, R60, R89 ;  /* 0x000000593c157220 */ /* 0x000fe20000400000 */
[----:B------:R-:W-:-:S03]  /*2800*/  IMAD R60, R107, R104, RZ ;  /* 0x000000686b3c7224 */ /* 0x000fc600078e02ff */
[----:B------:R-:W-:Y:S01]  /*2810*/  FFMA R21, R64, R88, R21 ;  /* 0x0000005840157223 */ /* 0x000fe20000000015 */
[C---:B------:R-:W-:Y:S02]  /*2820*/  IMAD R119, R121.reuse, R105, R60 ;  /* 0x0000006979777224 */ /* 0x040fe400078e023c */
[----:B------:R-:W-:Y:S02]  /*2830*/  IMAD.WIDE.U32 R60, R121, R104, R100 ;  /* 0x00000068793c7225 */ /* 0x000fe400078e0064 */
[----:B------:R-:W-:Y:S02]  /*2840*/  F2FP.F16.F32.PACK_AB R21, RZ, R21 ;  /* 0x00000015ff15723e */ /* 0x000fe400000000ff */
[----:B------:R-:W-:Y:S02]  /*2850*/  IMAD.IADD R63, R119, 0x1, R63 ;  /* 0x00000001773f7824 */ /* 0x000fe400078e023f */
[----:B------:R-:W-:Y:S01]  /*2860*/  PRMT R105, R21, 0x7610, R105 ;  /* 0x0000761015697816 */ /* 0x000fe20000000069 */
[----:B------:R-:W-:-:S02]  /*2870*/  IMAD.IADD R21, R61, 0x1, R119 ;  /* 0x000000013d157824 */ /* 0x000fc400078e0277 */
[----:B------:R-:W-:Y:S02]  /*2880*/  IMAD.WIDE.U32 R106, R19, R14, R62 ;  /* 0x0000000e136a7225 */ /* 0x000fe400078e003e */
[----:B------:R0:W-:Y:S01]  /*2890*/  @P0 STG.E.U16 desc[UR38][R102.64+0x20], R105 ;  /* 0x0000206966000986 */ /* 0x0001e2000c101526 */
[----:B------:R-:W-:-:S04]  /*28a0*/  LEA R62, P0, R60, R12, 0x1 ;  /* 0x0000000c3c3e7211 */ /* 0x000fc800078008ff */
[----:B------:R-:W-:Y:S01]  /*28b0*/  LEA.HI.X R63, R60, R13, R21, 0x1, P0 ;  /* 0x0000000d3c3f7211 */ /* 0x000fe200000f0c15 */
[----:B------:R-:W-:Y:S01]  /*28c0*/  IMAD.IADD R21, R113, 0x1, R107 ;  /* 0x0000000171157824 */ /* 0x000fe200078e026b */
[----:B------:R-:W-:-:S04]  /*28d0*/  LEA R60, P0, R106, R12, 0x1 ;  /* 0x0000000c6a3c7211 */ /* 0x000fc800078008ff */
[----:B------:R-:W-:Y:S01]  /*28e0*/  LEA.HI.X R61, R106, R13, R21, 0x1, P0 ;  /* 0x0000000d6a3d7211 */ /* 0x000fe200000f0c15 */
[----:B0-----:R-:W-:-:S04]  /*28f0*/  IMAD.WIDE.U32 R104, R121, R104, R110 ;  /* 0x0000006879687225 */ /* 0x001fc800078e006e */
[----:B------:R-:W-:Y:S01]  /*2900*/  IMAD.IADD R119, R119, 0x1, R105 ;  /* 0x0000000177777824 */ /* 0x000fe200078e0269 */
[----:B------:R-:W-:-:S05]  /*2910*/  IADD3 R64, P0, R20, R104, RZ ;  /* 0x0000006814407210 */ /* 0x000fca0007f1e0ff */
[----:B------:R-:W-:Y:S01]  /*2920*/  IMAD.X R100, R119, 0x1, R101, P0 ;  /* 0x0000000177647824 */ /* 0x000fe200000e0665 */
[----:B------:R-:W-:-:S05]  /*2930*/  IADD3 R20, P0, R8, R104, RZ ;  /* 0x0000006808147210 */ /* 0x000fca0007f1e0ff */
[----:B------:R-:W-:Y:S01]  /*2940*/  IMAD.X R21, R9, 0x1, R119, P0 ;  /* 0x0000000109157824 */ /* 0x000fe200000e0677 */
[----:B------:R-:W-:Y:S01]  /*2950*/  LEA R8, P0, R64, R12, 0x1 ;  /* 0x0000000c40087211 */ /* 0x000fe200078008ff */
[----:B------:R-:W-:-:S03]  /*2960*/  IMAD.WIDE.U32 R20, R19, R14, R20 ;  /* 0x0000000e13147225 */ /* 0x000fc600078e0014 */
[----:B------:R-:W-:Y:S02]  /*2970*/  LEA.HI.X R9, R64, R13, R100, 0x1, P0 ;  /* 0x0000000d40097211 */ /* 0x000fe400000f0c64 */
[----:B------:R-:W-:Y:S01]  /*2980*/  P2R R100, PR, RZ, 0x2 ;  /* 0x00000002ff647803 */ /* 0x000fe20000000000 */
[----:B------:R-:W-:Y:S01]  /*2990*/  IMAD.IADD R113, R113, 0x1, R21 ;  /* 0x0000000171717824 */ /* 0x000fe200078e0215 */
[----:B------:R-:W-:-:S04]  /*29a0*/  LEA R12, P0, R20, R12, 0x1 ;  /* 0x0000000c140c7211 */ /* 0x000fc800078008ff */
[----:B------:R-:W-:Y:S02]  /*29b0*/  LEA.HI.X R13, R20, R13, R113, 0x1, P0 ;  /* 0x0000000d140d7211 */ /* 0x000fe400000f0c71 */
[----:B------:R-:W-:-:S13]  /*29c0*/  ISETP.GT.AND P0, PT, R3, RZ, P1 ;  /* 0x000000ff0300720c */ /* 0x000fda0000f04270 */
[----:B------:R-:W-:Y:S05]  /*29d0*/  @!P0 BRA `(.L_x_45) ;  /* 0x0000000000048947 */ /* 0x000fea0003800000 */
[----:B------:R0:W5:Y:S02]  /*29e0*/  LDG.E.LTC128B.U16 R114, desc[UR38][R6.64+0x22] ;  /* 0x0000222606727981 */ /* 0x000164000c1e1520 */
.L_x_45:
[----:B------:R-:W-:Y:S05]  /*29f0*/  BSYNC B1 ;  /* 0x0000000000017941 */ /* 0x000fea0003800000 */
.L_x_44:
[----:B-----5:R-:W-:Y:S01]  /*2a00*/  HADD2.F32 R14, -RZ, R114.H0_H0 ;  /* 0x20000072ff0e7230 */ /* 0x020fe20000004100 */
[----:B------:R-:W-:Y:S01]  /*2a10*/  BSSY B1, `(.L_x_46) ;  /* 0x000000a000017945 */ /* 0x000fe20003800000 */
[----:B------:R-:W-:Y:S02]  /*2a20*/  @P0 IMAD.MOV.U32 R20, RZ, RZ, R102 ;  /* 0x000000ffff140224 */ /* 0x000fe400078e0066 */
[----:B------:R-:W-:Y:S02]  /*2a30*/  @P0 IMAD.MOV.U32 R21, RZ, RZ, R103 ;  /* 0x000000ffff150224 */ /* 0x000fe400078e0067 */
[----:B------:R-:W-:-:S04]  /*2a40*/  FMUL R14, R14, R89 ;  /* 0x000000590e0e7220 */ /* 0x000fc80000400000 */
[----:B------:R-:W-:-:S05]  /*2a50*/  FFMA R14, R65, R88, R14 ;  /* 0x00000058410e7223 */ /* 0x000fca000000000e */
[----:B------:R-:W-:-:S05]  /*2a60*/  F2FP.F16.F32.PACK_AB R14, RZ, R14 ;  /* 0x0000000eff0e723e */ /* 0x000fca00000000ff */
[----:B------:R0:W-:Y:S01]  /*2a70*/  @P0 STG.E.U16 desc[UR38][R20.64+0x22], R14 ;  /* 0x0000220e14000986 */ /* 0x0001e2000c101526 */
[----:B------:R-:W-:-:S13]  /*2a80*/  ISETP.GT.AND P0, PT, R3, 0x8, P2 ;  /* 0x000000080300780c */ /* 0x000fda0001704270 */
[----:B0-----:R-:W-:Y:S05]  /*2a90*/  @!P0 BRA `(.L_x_47) ;  /* 0x0000000000048947 */ /* 0x001fea0003800000 */
[----:B------:R0:W5:Y:S02]  /*2aa0*/  LDG.E.LTC128B.U16 R114, desc[UR38][R56.64+0x20] ;  /* 0x0000202638727981 */ /* 0x000164000c1e1520 */
.L_x_47:
[----:B------:R-:W-:Y:S05]  /*2ab0*/  BSYNC B1 ;  /* 0x0000000000017941 */ /* 0x000fea0003800000 */
.L_x_46:
[----:B-----5:R-:W-:Y:S01]  /*2ac0*/  HADD2.F32 R14, -RZ, R114.H0_H0 ;  /* 0x20000072ff0e7230 */ /* 0x020fe20000004100 */
[----:B------:R-:W-:Y:S04]  /*2ad0*/  BSSY B1, `(.L_x_48) ;  /* 0x0000008000017945 */ /* 0x000fe80003800000 */
[----:B------:R-:W-:-:S04]  /*2ae0*/  FMUL R19, R14, R89 ;  /* 0x000000590e137220 */ /* 0x000fc80000400000 */
[----:B------:R-:W-:-:S05]  /*2af0*/  FFMA R19, R66, R88, R19 ;  /* 0x0000005842137223 */ /* 0x000fca0000000013 */
[----:B------:R-:W-:-:S05]  /*2b00*/  F2FP.F16.F32.PACK_AB R19, RZ, R19 ;  /* 0x00000013ff13723e */ /* 0x000fca00000000ff */
[----:B------:R0:W-:Y:S01]  /*2b10*/  @P0 STG.E.U16 desc[UR38][R58.64+0x20], R19 ;  /* 0x000020133a000986 */ /* 0x0001e2000c101526 */
[----:B------:R-:W-:-:S13]  /*2b20*/  ISETP.GT.AND P0, PT, R3, 0x8, P1 ;  /* 0x000000080300780c */ /* 0x000fda0000f04270 */
[----:B0-----:R-:W-:Y:S05]  /*2b30*/  @!P0 BRA `(.L_x_49) ;  /* 0x0000000000048947 */ /* 0x001fea0003800000 */
[----:B------:R0:W5:Y:S02]  /*2b40*/  LDG.E.LTC128B.U16 R114, desc[UR38][R56.64+0x22] ;  /* 0x0000222638727981 */ /* 0x000164000c1e1520 */
.L_x_49:
[----:B------:R-:W-:Y:S05]  /*2b50*/  BSYNC B1 ;  /* 0x0000000000017941 */ /* 0x000fea0003800000 */
.L_x_48:
[----:B-----5:R-:W-:Y:S01]  /*2b60*/  HADD2.F32 R14, -RZ, R114.H0_H0 ;  /* 0x20000072ff0e7230 */ /* 0x020fe20000004100 */
[----:B------:R-:W-:Y:S01]  /*2b70*/  ISETP.GT.AND P2, PT, R4, 0x18, PT ;  /* 0x000000180400780c */ /* 0x000fe20003f44270 */
[----:B------:R-:W-:Y:S03]  /*2b80*/  BSSY B1, `(.L_x_50) ;  /* 0x0000009000017945 */ /* 0x000fe60003800000 */
[----:B------:R-:W-:Y:S01]  /*2b90*/  FMUL R14, R14, R89 ;  /* 0x000000590e0e7220 */ /* 0x000fe20000400000 */
[----:B------:R-:W-:-:S03]  /*2ba0*/  P2R R101, PR, RZ, 0x4 ;  /* 0x00000004ff657803 */ /* 0x000fc60000000000 */
[----:B------:R-:W-:-:S05]  /*2bb0*/  FFMA R14, R67, R88, R14 ;  /* 0x00000058430e7223 */ /* 0x000fca000000000e */
[----:B------:R-:W-:-:S05]  /*2bc0*/  F2FP.F16.F32.PACK_AB R14, RZ, R14 ;  /* 0x0000000eff0e723e */ /* 0x000fca00000000ff */
[----:B------:R0:W-:Y:S01]  /*2bd0*/  @P0 STG.E.U16 desc[UR38][R58.64+0x22], R14 ;  /* 0x0000220e3a000986 */ /* 0x0001e2000c101526 */
[----:B------:R-:W-:-:S13]  /*2be0*/  ISETP.GT.AND P0, PT, R3, RZ, P2 ;  /* 0x000000ff0300720c */ /* 0x000fda0001704270 */
[----:B0-----:R-:W-:Y:S05]  /*2bf0*/  @!P0 BRA `(.L_x_51) ;  /* 0x0000000000048947 */ /* 0x001fea0003800000 */
[----:B------:R0:W5:Y:S02]  /*2c00*/  LDG.E.LTC128B.U16 R114, desc[UR38][R6.64+0x30] ;  /* 0x0000302606727981 */ /* 0x000164000c1e1520 */
.L_x_51:
[----:B------:R-:W-:Y:S05]  /*2c10*/  BSYNC B1 ;  /* 0x0000000000017941 */ /* 0x000fea0003800000 */
.L_x_50:
[----:B-----5:R-:W-:Y:S01]  /*2c20*/  HADD2.F32 R14, -RZ, R114.H0_H0 ;  /* 0x20000072ff0e7230 */ /* 0x020fe20000004100 */
[----:B------:R-:W-:Y:S01]  /*2c30*/  ISETP.GT.AND P1, PT, R4, 0x19, PT ;  /* 0x000000190400780c */ /* 0x000fe20003f24270 */
[----:B------:R-:W-:Y:S01]  /*2c40*/  @P0 IMAD.MOV.U32 R20, RZ, RZ, R102 ;  /* 0x000000ffff140224 */ /* 0x000fe200078e0066 */
[----:B------:R-:W-:Y:S01]  /*2c50*/  BSSY B1, `(.L_x_52) ;  /* 0x000000a000017945 */ /* 0x000fe20003800000 */
[----:B------:R-:W-:Y:S02]  /*2c60*/  @P0 IMAD.MOV.U32 R21, RZ, RZ, R103 ;  /* 0x000000ffff150224 */ /* 0x000fe400078e0067 */
[----:B------:R-:W-:-:S04]  /*2c70*/  FMUL R19, R14, R89 ;  /* 0x000000590e137220 */ /* 0x000fc80000400000 */
[----:B------:R-:W-:Y:S01]  /*2c80*/  FFMA R19, R68, R88, R19 ;  /* 0x0000005844137223 */ /* 0x000fe20000000013 */
[----:B------:R-:W-:-:S04]  /*2c90*/  P2R R68, PR, RZ, 0x2 ;  /* 0x00000002ff447803 */ /* 0x000fc80000000000 */
[----:B------:R-:W-:-:S05]  /*2ca0*/  F2FP.F16.F32.PACK_AB R19, RZ, R19 ;  /* 0x00000013ff13723e */ /* 0x000fca00000000ff */
[----:B------:R0:W-:Y:S01]  /*2cb0*/  @P0 STG.E.U16 desc[UR38][R20.64+0x30], R19 ;  /* 0x0000301314000986 */ /* 0x0001e2000c101526 */
[----:B------:R-:W-:-:S13]  /*2cc0*/  ISETP.GT.AND P0, PT, R3, RZ, P1 ;  /* 0x000000ff0300720c */ /* 0x000fda0000f04270 */
[----:B0-----:R-:W-:Y:S05]  /*2cd0*/  @!P0 BRA `(.L_x_53) ;  /* 0x0000000000048947 */ /* 0x001fea0003800000 */
[----:B------:R0:W5:Y:S02]  /*2ce0*/  LDG.E.LTC128B.U16 R114, desc[UR38][R6.64+0x32] ;  /* 0x0000322606727981 */ /* 0x000164000c1e1520 */
.L_x_53:
[----:B------:R-:W-:Y:S05]  /*2cf0*/  BSYNC B1 ;  /* 0x0000000000017941 */ /* 0x000fea0003800000 */
.L_x_52:
        /* <DEDUP_REMOVED lines=11> */
.L_x_55:
[----:B------:R-:W-:Y:S05]  /*2db0*/  BSYNC B1 ;  /* 0x0000000000017941 */ /* 0x000fea0003800000 */
.L_x_54:
        /* <DEDUP_REMOVED lines=9> */
.L_x_57:
[----:B------:R-:W-:Y:S05]  /*2e50*/  BSYNC B1 ;  /* 0x0000000000017941 */ /* 0x000fea0003800000 */
.L_x_56:
        /* <DEDUP_REMOVED lines=11> */
.L_x_59:
[----:B------:R-:W-:Y:S05]  /*2f10*/  BSYNC B1 ;  /* 0x0000000000017941 */ /* 0x000fea0003800000 */
.L_x_58:
[----:B-----5:R-:W-:Y:S01]  /*2f20*/  HADD2.F32 R14, -RZ, R114.H0_H0 ;  /* 0x20000072ff0e7230 */ /* 0x020fe20000004100 */
[----:B------:R-:W-:Y:S01]  /*2f30*/  ISETP.GT.AND P1, PT, R4, 0x21, PT ;  /* 0x000000210400780c */ /* 0x000fe20003f24270 */
[----:B------:R-:W-:Y:S01]  /*2f40*/  @P0 IMAD.MOV.U32 R20, RZ, RZ, R102 ;  /* 0x000000ffff140224 */ /* 0x000fe200078e0066 */
[----:B------:R-:W-:Y:S01]  /*2f50*/  BSSY B1, `(.L_x_60) ;  /* 0x000000a000017945 */ /* 0x000fe20003800000 */
[----:B------:R-:W-:Y:S02]  /*2f60*/  @P0 IMAD.MOV.U32 R21, RZ, RZ, R103 ;  /* 0x000000ffff150224 */ /* 0x000fe400078e0067 */
        /* <DEDUP_REMOVED lines=8> */
.L_x_61:
[----:B------:R-:W-:Y:S05]  /*2ff0*/  BSYNC B1 ;  /* 0x0000000000017941 */ /* 0x000fea0003800000 */
.L_x_60:
        /* <DEDUP_REMOVED lines=11> */
.L_x_63:
[----:B------:R-:W-:Y:S05]  /*30b0*/  BSYNC B1 ;  /* 0x0000000000017941 */ /* 0x000fea0003800000 */
.L_x_62:
        /* <DEDUP_REMOVED lines=9> */
.L_x_65:
[----:B------:R-:W-:Y:S05]  /*3150*/  BSYNC B1 ;  /* 0x0000000000017941 */ /* 0x000fea0003800000 */
.L_x_64:
        /* <DEDUP_REMOVED lines=11> */
.L_x_67:
[----:B------:R-:W-:Y:S05]  /*3210*/  BSYNC B1 ;  /* 0x0000000000017941 */ /* 0x000fea0003800000 */
.L_x_66:
        /* <DEDUP_REMOVED lines=13> */
.L_x_69:
[----:B------:R-:W-:Y:S05]  /*32f0*/  BSYNC B1 ;  /* 0x0000000000017941 */ /* 0x000fea0003800000 */
.L_x_68:
        /* <DEDUP_REMOVED lines=11> */
.L_x_71:
[----:B------:R-:W-:Y:S05]  /*33b0*/  BSYNC B1 ;  /* 0x0000000000017941 */ /* 0x000fea0003800000 */
.L_x_70:
        /* <DEDUP_REMOVED lines=9> */
.L_x_73:
[----:B------:R-:W-:Y:S05]  /*3450*/  BSYNC B1 ;  /* 0x0000000000017941 */ /* 0x000fea0003800000 */
.L_x_72:
[----:B-----5:R-:W-:Y:S01]  /*3460*/  HADD2.F32 R14, -RZ, R114.H0_H0 ;  /* 0x20000072ff0e7230 */ /* 0x020fe20000004100 */
[----:B------:R-:W-:Y:S01]  /*3470*/  ISETP.GT.AND P3, PT, R4, 0x30, PT ;  /* 0x000000300400780c */ /* 0x000fe20003f64270 */
[----:B------:R-:W-:Y:S03]  /*3480*/  BSSY B1, `(.L_x_74) ;  /* 0x0000008000017945 */ /* 0x000fe60003800000 */
[----:B------:R-:W-:-:S04]  /*3490*/  FMUL R14, R14, R89 ;  /* 0x000000590e0e7220 */ /* 0x000fc80000400000 */
[----:B------:R-:W-:-:S05]  /*34a0*/  FFMA R14, R79, R88, R14 ;  /* 0x000000584f0e7223 */ /* 0x000fca000000000e */
[----:B------:R-:W-:-:S05]  /*34b0*/  F2FP.F16.F32.PACK_AB R14, RZ, R14 ;  /* 0x0000000eff0e723e */ /* 0x000fca00000000ff */
[----:B------:R0:W-:Y:S01]  /*34c0*/  @P0 STG.E.U16 desc[UR38][R58.64+0x52], R14 ;  /* 0x0000520e3a000986 */ /* 0x0001e2000c101526 */
[----:B------:R-:W-:-:S13]  /*34d0*/  ISETP.GT.AND P0, PT, R3, RZ, P3 ;  /* 0x000000ff0300720c */ /* 0x000fda0001f04270 */
[----:B0-----:R-:W-:Y:S05]  /*34e0*/  @!P0 BRA `(.L_x_75) ;  /* 0x0000000000048947 */ /* 0x001fea0003800000 */
[----:B------:R0:W5:Y:S02]  /*34f0*/  LDG.E.LTC128B.U16 R114, desc[UR38][R6.64+0x60] ;  /* 0x0000602606727981 */ /* 0x000164000c1e1520 */
.L_x_75:
[----:B------:R-:W-:Y:S05]  /*3500*/  BSYNC B1 ;  /* 0x0000000000017941 */ /* 0x000fea0003800000 */
.L_x_74:
[----:B-----5:R-:W-:Y:S01]  /*3510*/  HADD2.F32 R14, -RZ, R114.H0_H0 ;  /* 0x20000072ff0e7230 */ /* 0x020fe20000004100 */
[----:B------:R-:W-:Y:S01]  /*3520*/  ISETP.GT.AND P2, PT, R4, 0x31, PT ;  /* 0x000000310400780c */ /* 0x000fe20003f44270 */
[----:B------:R-:W-:Y:S01]  /*3530*/  @P0 IMAD.MOV.U32 R20, RZ, RZ, R102 ;  /* 0x000000ffff140224 */ /* 0x000fe200078e0066 */
[----:B------:R-:W-:Y:S01]  /*3540*/  BSSY B1, `(.L_x_76) ;  /* 0x0000009000017945 */ /* 0x000fe20003800000 */
[----:B------:R-:W-:Y:S02]  /*3550*/  @P0 IMAD.MOV.U32 R21, RZ, RZ, R103 ;  /* 0x000000ffff150224 */ /* 0x000fe400078e0067 */
[----:B------:R-:W-:-:S04]  /*3560*/  FMUL R19, R14, R89 ;  /* 0x000000590e137220 */ /* 0x000fc80000400000 */
[----:B------:R-:W-:-:S05]  /*3570*/  FFMA R19, R80, R88, R19 ;  /* 0x0000005850137223 */ /* 0x000fca0000000013 */
[----:B------:R-:W-:-:S05]  /*3580*/  F2FP.F16.F32.PACK_AB R19, RZ, R19 ;  /* 0x00000013ff13723e */ /* 0x000fca00000000ff */
[----:B------:R0:W-:Y:S01]  /*3590*/  @P0 STG.E.U16 desc[UR38][R20.64+0x60], R19 ;  /* 0x0000601314000986 */ /* 0x0001e2000c101526 */
[----:B------:R-:W-:-:S13]  /*35a0*/  ISETP.GT.AND P0, PT, R3, RZ, P2 ;  /* 0x000000ff0300720c */ /* 0x000fda0001704270 */
[----:B0-----:R-:W-:Y:S05]  /*35b0*/  @!P0 BRA `(.L_x_77) ;  /* 0x0000000000048947 */ /* 0x001fea0003800000 */
[----:B------:R0:W5:Y:S02]  /*35c0*/  LDG.E.LTC128B.U16 R114, desc[UR38][R6.64+0x62] ;  /* 0x0000622606727981 */ /* 0x000164000c1e1520 */
.L_x_77:
[----:B------:R-:W-:Y:S05]  /*35d0*/  BSYNC B1 ;  /* 0x0000000000017941 */ /* 0x000fea0003800000 */
.L_x_76:
        /* <DEDUP_REMOVED lines=11> */
.L_x_79:
[----:B------:R-:W-:Y:S05]  /*3690*/  BSYNC B1 ;  /* 0x0000000000017941 */ /* 0x000fea0003800000 */
.L_x_78:
        /* <DEDUP_REMOVED lines=9> */
.L_x_81:
[----:B------:R-:W-:Y:S05]  /*3730*/  BSYNC B1 ;  /* 0x0000000000017941 */ /* 0x000fea0003800000 */
.L_x_80:
        /* <DEDUP_REMOVED lines=10> */
.L_x_83:
[----:B------:R-:W-:Y:S05]  /*37e0*/  BSYNC B1 ;  /* 0x0000000000017941 */ /* 0x000fea0003800000 */
.L_x_82:
        /* <DEDUP_REMOVED lines=8> */
[----:B------:R-:W-:-:S05]  /*3870*/  IADD3 R20, P0, R15, R108, RZ ;  /* 0x0000006c0f147210 */ /* 0x000fca0007f1e0ff */
[----:B------:R-:W-:Y:S01]  /*3880*/  IMAD.X R21, R5, 0x1, R109, P0 ;  /* 0x0000000105157824 */ /* 0x000fe200000e066d */
[----:B------:R-:W-:-:S05]  /*3890*/  IADD3 R64, P0, R15, R108, RZ ;  /* 0x0000006c0f407210 */ /* 0x000fca0007f1e0ff */
[----:B------:R-:W-:Y:S01]  /*38a0*/  IMAD.X R65, R5, 0x1, R109, P0 ;  /* 0x0000000105417824 */ /* 0x000fe200000e066d */
[----:B------:R-:W-:-:S05]  /*38b0*/  IADD3 R14, P0, R15, R102, RZ ;  /* 0x000000660f0e7210 */ /* 0x000fca0007f1e0ff */
[----:B------:R-:W-:Y:S01]  /*38c0*/  IMAD.X R15, R5, 0x1, R103, P0 ;  /* 0x00000001050f7824 */ /* 0x000fe200000e0667 */
[----:B------:R-:W-:-:S04]  /*38d0*/  ISETP.GT.AND P0, PT, R4, 0x39, PT ;  /* 0x000000390400780c */ /* 0x000fc80003f04270 */
[----:B------:R-:W-:-:S13]  /*38e0*/  ISETP.GT.AND P4, PT, R3, RZ, P0 ;  /* 0x000000ff0300720c */ /* 0x000fda0000784270 */
[----:B0-----:R-:W-:Y:S05]  /*38f0*/  @!P4 BRA `(.L_x_85) ;  /* 0x000000000004c947 */ /* 0x001fea0003800000 */
[----:B------:R0:W5:Y:S02]  /*3900*/  LDG.E.LTC128B.U16 R114, desc[UR38][R6.64+0x72] ;  /* 0x0000722606727981 */ /* 0x000164000c1e1520 */
.L_x_85:
[----:B------:R-:W-:Y:S05]  /*3910*/  BSYNC B1 ;  /* 0x0000000000017941 */ /* 0x000fea0003800000 */
.L_x_84:
        /* <DEDUP_REMOVED lines=9> */
.L_x_87:
[----:B------:R-:W-:Y:S05]  /*39b0*/  BSYNC B1 ;  /* 0x0000000000017941 */ /* 0x000fea0003800000 */
.L_x_86:
        /* <DEDUP_REMOVED lines=9> */
.L_x_89:
[----:B------:R-:W-:Y:S05]  /*3a50*/  BSYNC B1 ;  /* 0x0000000000017941 */ /* 0x000fea0003800000 */
.L_x_88:
[----:B-----5:R-:W-:-:S05]  /*3a60*/  HADD2.F32 R4, -RZ, R114.H0_H0 ;  /* 0x20000072ff047230 */ /* 0x020fca0000004100 */
[----:B------:R-:W-:-:S04]  /*3a70*/  FMUL R4, R4, R89 ;  /* 0x0000005904047220 */ /* 0x000fc80000400000 */
[----:B------:R-:W-:-:S05]  /*3a80*/  FFMA R4, R87, R88, R4 ;  /* 0x0000005857047223 */ /* 0x000fca0000000004 */
[----:B------:R-:W-:-:S04]  /*3a90*/  F2FP.F16.F32.PACK_AB R4, RZ, R4 ;  /* 0x00000004ff04723e */ /* 0x000fc800000000ff */
[----:B-1-34-:R-:W-:-:S05]  /*3aa0*/  PRMT R6, R4, 0x7610, R6 ;  /* 0x0000761004067816 */ /* 0x01afca0000000006 */
[----:B------:R1:W-:Y:S01]  /*3ab0*/  @P4 STG.E.U16 desc[UR38][R58.64+0x72], R6 ;  /* 0x000072063a004986 */ /* 0x0003e2000c101526 */
[----:B------:R-:W-:-:S13]  /*3ac0*/  ISETP.GT.AND P4, PT, R3, 0x80, P6 ;  /* 0x000000800300780c */ /* 0x000fda0003784270 */
[----:B------:R-:W3:Y:S01]  /*3ad0*/  @P4 LDG.E.LTC128B.U16 R114, desc[UR38][R62.64] ;  /* 0x000000263e724981 */ /* 0x000ee2000c1e1520 */
[----:B------:R-:W-:Y:S01]  /*3ae0*/  BSSY B1, `(.L_x_90) ;  /* 0x000000a000017945 */ /* 0x000fe20003800000 */
[----:B---3--:R-:W-:-:S05]  /*3af0*/  HADD2.F32 R4, -RZ, R114.H0_H0 ;  /* 0x20000072ff047230 */ /* 0x008fca0000004100 */
[----:B------:R-:W-:-:S04]  /*3b00*/  FMUL R5, R4, R89 ;  /* 0x0000005904057220 */ /* 0x000fc80000400000 */
[----:B------:R-:W-:-:S05]  /*3b10*/  FFMA R5, R24, R88, R5 ;  /* 0x0000005818057223 */ /* 0x000fca0000000005 */
[----:B------:R-:W-:-:S05]  /*3b20*/  F2FP.F16.F32.PACK_AB R5, RZ, R5 ;  /* 0x00000005ff05723e */ /* 0x000fca00000000ff */
[----:B------:R1:W-:Y:S01]  /*3b30*/  @P4 STG.E.U16 desc[UR38][R14.64], R5 ;  /* 0x000000050e004986 */ /* 0x0003e2000c101526 */
[----:B------:R-:W-:-:S04]  /*3b40*/  ISETP.NE.AND P4, PT, R116, RZ, PT ;  /* 0x000000ff7400720c */ /* 0x000fc80003f85270 */
[----:B------:R-:W-:-:S13]  /*3b50*/  ISETP.GT.AND P4, PT, R3, 0x80, P4 ;  /* 0x000000800300780c */ /* 0x000fda0002784270 */
[----:B-1----:R-:W-:Y:S05]  /*3b60*/  @!P4 BRA `(.L_x_91) ;  /* 0x000000000004c947 */ /* 0x002fea0003800000 */
[----:B------:R1:W5:Y:S02]  /*3b70*/  LDG.E.LTC128B.U16 R114, desc[UR38][R60.64+0x2] ;  /* 0x000002263c727981 */ /* 0x000364000c1e1520 */
.L_x_91:
[----:B------:R-:W-:Y:S05]  /*3b80*/  BSYNC B1 ;  /* 0x0000000000017941 */ /* 0x000fea0003800000 */
.L_x_90:
[----:B-----5:R-:W-:Y:S01]  /*3b90*/  HADD2.F32 R4, -RZ, R114.H0_H0 ;  /* 0x20000072ff047230 */ /* 0x020fe20000004100 */
[----:B------:R-:W-:Y:S01]  /*3ba0*/  ISETP.GT.AND P6, PT, R3, 0x88, P6 ;  /* 0x000000880300780c */ /* 0x000fe200037c4270 */
[----:B------:R-:W-:Y:S01]  /*3bb0*/  @P4 IMAD.MOV.U32 R5, RZ, RZ, R15 ;  /* 0x000000ffff054224 */ /* 0x000fe200078e000f */
[----:B------:R-:W-:Y:S02]  /*3bc0*/  BSSY B1, `(.L_x_92) ;  /* 0x0000009000017945 */ /* 0x000fe40003800000 */
[----:B------:R-:W-:-:S04]  /*3bd0*/  FMUL R4, R4, R89 ;  /* 0x0000005904047220 */ /* 0x000fc80000400000 */
[----:B------:R-:W-:-:S05]  /*3be0*/  FFMA R4, R25, R88, R4 ;  /* 0x0000005819047223 */ /* 0x000fca0000000004 */
[----:B------:R-:W-:-:S04]  /*3bf0*/  F2FP.F16.F32.PACK_AB R4, RZ, R4 ;  /* 0x00000004ff04723e */ /* 0x000fc800000000ff */
[----:B------:R-:W-:Y:S01]  /*3c00*/  PRMT R6, R4, 0x7610, R6 ;  /* 0x0000761004067816 */ /* 0x000fe20000000006 */
[----:B------:R-:W-:-:S05]  /*3c10*/  @P4 IMAD.MOV.U32 R4, RZ, RZ, R14 ;  /* 0x000000ffff044224 */ /* 0x000fca00078e000e */
[----:B------:R3:W-:Y:S01]  /*3c20*/  @P4 STG.E.U16 desc[UR38][R4.64+0x2], R6 ;  /* 0x0000020604004986 */ /* 0x0007e2000c101526 */
[----:B------:R-:W-:Y:S05]  /*3c30*/  @!P6 BRA `(.L_x_93) ;  /* 0x000000000004e947 */ /* 0x000fea0003800000 */
[----:B------:R4:W5:Y:S02]  /*3c40*/  LDG.E.LTC128B.U16 R114, desc[UR38][R8.64] ;  /* 0x0000002608727981 */ /* 0x000964000c1e1520 */
.L_x_93:
[----:B------:R-:W-:Y:S05]  /*3c50*/  BSYNC B1 ;  /* 0x0000000000017941 */ /* 0x000fea0003800000 */
.L_x_92:
[----:B---3-5:R-:W-:Y:S01]  /*3c60*/  HADD2.F32 R4, -RZ, R114.H0_H0 ;  /* 0x20000072ff047230 */ /* 0x028fe20000004100 */
[----:B------:R-:W-:Y:S01]  /*3c70*/  ISETP.NE.AND P4, PT, R116, RZ, PT ;  /* 0x000000ff7400720c */ /* 0x000fe20003f85270 */
[----:B------:R-:W-:Y:S03]  /*3c80*/  BSSY B1, `(.L_x_94) ;  /* 0x0000008000017945 */ /* 0x000fe60003800000 */
[----:B------:R-:W-:Y:S01]  /*3c90*/  FMUL R5, R4, R89 ;  /* 0x0000005904057220 */ /* 0x000fe20000400000 */
[----:B------:R-:W-:-:S03]  /*3ca0*/  ISETP.GT.AND P4, PT, R3, 0x88, P4 ;  /* 0x000000880300780c */ /* 0x000fc60002784270 */
[----:B------:R-:W-:-:S05]  /*3cb0*/  FFMA R5, R26, R88, R5 ;  /* 0x000000581a057223 */ /* 0x000fca0000000005 */
[----:B------:R-:W-:-:S05]  /*3cc0*/  F2FP.F16.F32.PACK_AB R5, RZ, R5 ;  /* 0x00000005ff05723e */ /* 0x000fca00000000ff */
[----:B------:R3:W-:Y:S01]  /*3cd0*/  @P6 STG.E.U16 desc[UR38][R20.64], R5 ;  /* 0x0000000514006986 */ /* 0x0007e2000c101526 */
[----:B------:R-:W-:Y:S05]  /*3ce0*/  @!P4 BRA `(.L_x_95) ;  /* 0x000000000004c947 */ /* 0x000fea0003800000 */
[----:B------:R0:W5:Y:S02]  /*3cf0*/  LDG.E.LTC128B.U16 R114, desc[UR38][R12.64+0x2] ;  /* 0x000002260c727981 */ /* 0x000164000c1e1520 */
.L_x_95:
[----:B------:R-:W-:Y:S05]  /*3d00*/  BSYNC B1 ;  /* 0x0000000000017941 */ /* 0x000fea0003800000 */
.L_x_94:
[----:B-----5:R-:W-:Y:S01]  /*3d10*/  HADD2.F32 R4, -RZ, R114.H0_H0 ;  /* 0x20000072ff047230 */ /* 0x020fe20000004100 */
[----:B------:R-:W-:Y:S01]  /*3d20*/  ISETP.NE.AND P6, PT, R115, RZ, PT ;  /* 0x000000ff7300720c */ /* 0x000fe20003fc5270 */
[----:B------:R-:W-:Y:S03]  /*3d30*/  BSSY B1, `(.L_x_96) ;  /* 0x0000008000017945 */ /* 0x000fe60003800000 */
[----:B------:R-:W-:-:S04]  /*3d40*/  FMUL R4, R4, R89 ;  /* 0x0000005904047220 */ /* 0x000fc80000400000 */
[----:B------:R-:W-:-:S05]  /*3d50*/  FFMA R4, R27, R88, R4 ;  /* 0x000000581b047223 */ /* 0x000fca0000000004 */
[----:B------:R-:W-:-:S05]  /*3d60*/  F2FP.F16.F32.PACK_AB R4, RZ, R4 ;  /* 0x00000004ff04723e */ /* 0x000fca00000000ff */
[----:B------:R0:W-:Y:S01]  /*3d70*/  @P4 STG.E.U16 desc[UR38][R64.64+0x2], R4 ;  /* 0x0000020440004986 */ /* 0x0001e2000c101526 */
[----:B------:R-:W-:-:S13]  /*3d80*/  ISETP.GT.AND P4, PT, R3, 0x80, P6 ;  /* 0x000000800300780c */ /* 0x000fda0003784270 */
[----:B0-----:R-:W-:Y:S05]  /*3d90*/  @!P4 BRA `(.L_x_97) ;  /* 0x000000000004c947 */ /* 0x001fea0003800000 */
[----:B------:R0:W5:Y:S02]  /*3da0*/  LDG.E.LTC128B.U16 R114, desc[UR38][R60.64+0x10] ;  /* 0x000010263c727981 */ /* 0x000164000c1e1520 */
.L_x_97:
[----:B------:R-:W-:Y:S05]  /*3db0*/  BSYNC B1 ;  /* 0x0000000000017941 */ /* 0x000fea0003800000 */
.L_x_96:
[----:B-----5:R-:W-:Y:S01]  /*3dc0*/  HADD2.F32 R4, -RZ, R114.H0_H0 ;  /* 0x20000072ff047230 */ /* 0x020fe20000004100 */
[----:B------:R-:W-:Y:S01]  /*3dd0*/  ISETP.NE.AND P6, PT, R117, RZ, PT ;  /* 0x000000ff7500720c */ /* 0x000fe20003fc5270 */
[----:B------:R-:W-:Y:S03]  /*3de0*/  BSSY B1, `(.L_x_98) ;  /* 0x000000b000017945 */ /* 0x000fe60003800000 */
[----:B---3--:R-:W-:Y:S01]  /*3df0*/  FMUL R5, R4, R89 ;  /* 0x0000005904057220 */ /* 0x008fe20000400000 */
[----:B------:R-:W-:-:S03]  /*3e00*/  @P4 IMAD.MOV.U32 R4, RZ, RZ, R14 ;  /* 0x000000ffff044224 */ /* 0x000fc600078e000e */
[----:B------:R-:W-:-:S05]  /*3e10*/  FFMA R5, R28, R88, R5 ;  /* 0x000000581c057223 */ /* 0x000fca0000000005 */
[----:B------:R-:W-:-:S04]  /*3e20*/  F2FP.F16.F32.PACK_AB R5, RZ, R5 ;  /* 0x00000005ff05723e */ /* 0x000fc800000000ff */
[----:B------:R-:W-:Y:S01]  /*3e30*/  PRMT R6, R5, 0x7610, R6 ;  /* 0x0000761005067816 */ /* 0x000fe20000000006 */
[----:B------:R-:W-:-:S05]  /*3e40*/  @P4 IMAD.MOV.U32 R5, RZ, RZ, R15 ;  /* 0x000000ffff054224 */ /* 0x000fca00078e000f */
[----:B------:R3:W-:Y:S01]  /*3e50*/  @P4 STG.E.U16 desc[UR38][R4.64+0x10], R6 ;  /* 0x0000100604004986 */ /* 0x0007e2000c101526 */
[----:B------:R-:W-:-:S13]  /*3e60*/  ISETP.GT.AND P4, PT, R3, 0x80, P6 ;  /* 0x000000800300780c */ /* 0x000fda0003784270 */
[----:B---3--:R-:W-:Y:S05]  /*3e70*/  @!P4 BRA `(.L_x_99) ;  /* 0x000000000004c947 */ /* 0x008fea0003800000 */
[----:B------:R3:W5:Y:S02]  /*3e80*/  LDG.E.LTC128B.U16 R114, desc[UR38][R60.64+0x12] ;  /* 0x000012263c727981 */ /* 0x000764000c1e1520 */
.L_x_99:
[----:B------:R-:W-:Y:S05]  /*3e90*/  BSYNC B1 ;  /* 0x0000000000017941 */ /* 0x000fea0003800000 */
.L_x_98:
[----:B-----5:R-:W-:Y:S01]  /*3ea0*/  HADD2.F32 R4, -RZ, R114.H0_H0 ;  /* 0x20000072ff047230 */ /* 0x020fe20000004100 */
[----:B------:R-:W-:Y:S01]  /*3eb0*/  BSSY B1, `(.L_x_100) ;  /* 0x000000c000017945 */ /* 0x000fe20003800000 */
[----:B------:R-:W-:-:S03]  /*3ec0*/  @P4 IMAD.MOV.U32 R5, RZ, RZ, R15 ;  /* 0x000000ffff054224 */ /* 0x000fc600078e000f */
[----:B------:R-:W-:-:S04]  /*3ed0*/  FMUL R4, R4, R89 ;  /* 0x0000005904047220 */ /* 0x000fc80000400000 */
[----:B------:R-:W-:-:S05]  /*3ee0*/  FFMA R4, R29, R88, R4 ;  /* 0x000000581d047223 */ /* 0x000fca0000000004 */
[----:B------:R-:W-:-:S04]  /*3ef0*/  F2FP.F16.F32.PACK_AB R4, RZ, R4 ;  /* 0x00000004ff04723e */ /* 0x000fc800000000ff */
[----:B------:R-:W-:Y:S01]  /*3f00*/  PRMT R6, R4, 0x7610, R6 ;  /* 0x0000761004067816 */ /* 0x000fe20000000006 */
[----:B------:R-:W-:-:S05]  /*3f10*/  @P4 IMAD.MOV.U32 R4, RZ, RZ, R14 ;  /* 0x000000ffff044224 */ /* 0x000fca00078e000e */
[----:B------:R0:W-:Y:S01]  /*3f20*/  @P4 STG.E.U16 desc[UR38][R4.64+0x12], R6 ;  /* 0x0000120604004986 */ /* 0x0001e2000c101526 */
[----:B------:R-:W-:-:S04]  /*3f30*/  ISETP.NE.AND P4, PT, R115, RZ, PT ;  /* 0x000000ff7300720c */ /* 0x000fc80003f85270 */
[----:B------:R-:W-:-:S13]  /*3f40*/  ISETP.GT.AND P4, PT, R3, 0x88, P4 ;  /* 0x000000880300780c */ /* 0x000fda0002784270 */
[----:B0-----:R-:W-:Y:S05]  /*3f50*/  @!P4 BRA `(.L_x_101) ;  /* 0x000000000004c947 */ /* 0x001fea0003800000 */
[----:B------:R0:W5:Y:S02]  /*3f60*/  LDG.E.LTC128B.U16 R114, desc[UR38][R12.64+0x10] ;  /* 0x000010260c727981 */ /* 0x000164000c1e1520 */
.L_x_101:
[----:B------:R-:W-:Y:S05]  /*3f70*/  BSYNC B1 ;  /* 0x0000000000017941 */ /* 0x000fea0003800000 */
.L_x_100:
        /* <DEDUP_REMOVED lines=9> */
.L_x_103:
[----:B------:R-:W-:Y:S05]  /*4010*/  BSYNC B1 ;  /* 0x0000000000017941 */ /* 0x000fea0003800000 */
.L_x_102:
[----:B-----5:R-:W-:Y:S01]  /*4020*/  HADD2.F32 R4, -RZ, R114.H0_H0 ;  /* 0x20000072ff047230 */ /* 0x020fe20000004100 */
[----:B------:R-:W-:Y:S01]  /*4030*/  ISETP.NE.AND P6, PT, R118, RZ, PT ;  /* 0x000000ff7600720c */ /* 0x000fe20003fc5270 */
        /* <DEDUP_REMOVED lines=8> */
[----:B------:R-:W-:-:S13]  /*40c0*/  ISETP.GT.AND P4, PT, R3, 0x80, P6 ;  /* 0x000000800300780c */ /* 0x000fda0003784270 */
[----:B0-----:R-:W-:Y:S05]  /*40d0*/  @!P4 BRA `(.L_x_105) ;  /* 0x000000000004c947 */ /* 0x001fea0003800000 */
[----:B------:R0:W5:Y:S02]  /*40e0*/  LDG.E.LTC128B.U16 R114, desc[UR38][R60.64+0x20] ;  /* 0x000020263c727981 */ /* 0x000164000c1e1520 */
.L_x_105:
[----:B------:R-:W-:Y:S05]  /*40f0*/  BSYNC B1 ;  /* 0x0000000000017941 */ /* 0x000fea0003800000 */
.L_x_104:
[----:B-----5:R-:W-:Y:S01]  /*4100*/  HADD2.F32 R4, -RZ, R114.H0_H0 ;  /* 0x20000072ff047230 */ /* 0x020fe20000004100 */
[----:B------:R-:W-:Y:S01]  /*4110*/  ISETP.NE.AND P6, PT, R100, RZ, PT ;  /* 0x000000ff6400720c */ /* 0x000fe20003fc5270 */
[----:B------:R-:W-:Y:S03]  /*4120*/  BSSY B1, `(.L_x_106) ;  /* 0x000000b000017945 */ /* 0x000fe60003800000 */
[----:B------:R-:W-:Y:S01]  /*4130*/  FMUL R5, R4, R89 ;  /* 0x0000005904057220 */ /* 0x000fe20000400000 */
[----:B------:R-:W-:-:S03]  /*4140*/  @P4 IMAD.MOV.U32 R4, RZ, RZ, R14 ;  /* 0x000000ffff044224 */ /* 0x000fc600078e000e */
        /* <DEDUP_REMOVED lines=8> */
.L_x_107:
[----:B------:R-:W-:Y:S05]  /*41d0*/  BSYNC B1 ;  /* 0x0000000000017941 */ /* 0x000fea0003800000 */
.L_x_106:
        /* <DEDUP_REMOVED lines=13> */
.L_x_109:
[----:B------:R-:W-:Y:S05]  /*42b0*/  BSYNC B1 ;  /* 0x0000000000017941 */ /* 0x000fea0003800000 */
.L_x_108:
[----:B-----5:R-:W-:Y:S01]  /*42c0*/  HADD2.F32 R4, -RZ, R114.H0_H0 ;  /* 0x20000072ff047230 */ /* 0x020fe20000004100 */
[----:B------:R-:W-:Y:S04]  /*42d0*/  BSSY B1, `(.L_x_110) ;  /* 0x000000b000017945 */ /* 0x000fe80003800000 */
        /* <DEDUP_REMOVED lines=10> */
.L_x_111:
[----:B------:R-:W-:Y:S05]  /*4380*/  BSYNC B1 ;  /* 0x0000000000017941 */ /* 0x000fea0003800000 */
.L_x_110:
        /* <DEDUP_REMOVED lines=13> */
.L_x_113:
[----:B------:R-:W-:Y:S05]  /*4460*/  BSYNC B1 ;  /* 0x0000000000017941 */ /* 0x000fea0003800000 */
.L_x_112:
        /* <DEDUP_REMOVED lines=13> */
.L_x_115:
[----:B------:R-:W-:Y:S05]  /*4540*/  BSYNC B1 ;  /* 0x0000000000017941 */ /* 0x000fea0003800000 */
.L_x_114:
        /* <DEDUP_REMOVED lines=13> */
.L_x_117:
[----:B------:R-:W-:Y:S05]  /*4620*/  BSYNC B1 ;  /* 0x0000000000017941 */ /* 0x000fea0003800000 */
.L_x_116:
        /* <DEDUP_REMOVED lines=12> */
.L_x_119:
[----:B------:R-:W-:Y:S05]  /*46f0*/  BSYNC B1 ;  /* 0x0000000000017941 */ /* 0x000fea0003800000 */
.L_x_118:
        /* <DEDUP_REMOVED lines=13> */
.L_x_121:
[----:B------:R-:W-:Y:S05]  /*47d0*/  BSYNC B1 ;  /* 0x0000000000017941 */ /* 0x000fea0003800000 */
.L_x_120:
        /* <DEDUP_REMOVED lines=13> */
.L_x_123:
[----:B------:R-:W-:Y:S05]  /*48b0*/  BSYNC B1 ;  /* 0x0000000000017941 */ /* 0x000fea0003800000 */
.L_x_122:
        /* <DEDUP_REMOVED lines=13> */
.L_x_125:
[----:B------:R-:W-:Y:S05]  /*4990*/  BSYNC B1 ;  /* 0x0000000000017941 */ /* 0x000fea0003800000 */
.L_x_124:
        /* <DEDUP_REMOVED lines=12> */
.L_x_127:
[----:B------:R-:W-:Y:S05]  /*4a60*/  BSYNC B1 ;  /* 0x0000000000017941 */ /* 0x000fea0003800000 */
.L_x_126:
        /* <DEDUP_REMOVED lines=13> */
.L_x_129:
[----:B------:R-:W-:Y:S05]  /*4b40*/  BSYNC B1 ;  /* 0x0000000000017941 */ /* 0x000fea0003800000 */
.L_x_128:
        /* <DEDUP_REMOVED lines=12> */
.L_x_131:
[----:B------:R-:W-:Y:S05]  /*4c10*/  BSYNC B1 ;  /* 0x0000000000017941 */ /* 0x000fea0003800000 */
.L_x_130:
        /* <DEDUP_REMOVED lines=12> */
.L_x_133:
[----:B------:R-:W-:Y:S05]  /*4ce0*/  BSYNC B1 ;  /* 0x0000000000017941 */ /* 0x000fea0003800000 */
.L_x_132:
[----:B-----5:R-:W-:Y:S01]  /*4cf0*/  HADD2.F32 R4, -RZ, R114.H0_H0 ;  /* 0x20000072ff047230 */ /* 0x020fe20000004100 */
[----:B------:R-:W-:Y:S01]  /*4d00*/  ISETP.GT.AND P5, PT, R3, 0x88, P5 ;  /* 0x000000880300780c */ /* 0x000fe20002fa4270 */
[----:B------:R-:W-:Y:S03]  /*4d10*/  BSSY B1, `(.L_x_134) ;  /* 0x000000a000017945 */ /* 0x000fe60003800000 */
[----:B------:R-:W-:Y:S01]  /*4d20*/  FMUL R5, R4, R89 ;  /* 0x0000005904057220 */ /* 0x000fe20000400000 */
[----:B------:R-:W-:-:S03]  /*4d30*/  @P4 MOV R4, R10 ;  /* 0x0000000a00044202 */ /* 0x000fc60000000f00 */
[----:B------:R-:W-:-:S05]  /*4d40*/  FFMA R5, R46, R88, R5 ;  /* 0x000000582e057223 */ /* 0x000fca0000000005 */
[----:B------:R-:W-:-:S04]  /*4d50*/  F2FP.F16.F32.PACK_AB R5, RZ, R5 ;  /* 0x00000005ff05723e */ /* 0x000fc800000000ff */
[----:B------:R-:W-:Y:S01]  /*4d60*/  PRMT R6, R5, 0x7610, R6 ;  /* 0x0000761005067816 */ /* 0x000fe20000000006 */
[----:B------:R-:W-:-:S05]  /*4d70*/  @P4 IMAD.MOV.U32 R5, RZ, RZ, R11 ;  /* 0x000000ffff054224 */ /* 0x000fca00078e000b */
[----:B------:R0:W-:Y:S01]  /*4d80*/  @P4 STG.E.U16 desc[UR38][R4.64+0x50], R6 ;  /* 0x0000500604004986 */ /* 0x0001e2000c101526 */
[----:B------:R-:W-:Y:S05]  /*4d90*/  @!P5 BRA `(.L_x_135) ;  /* 0x000000000004d947 */ /* 0x000fea0003800000 */
[----:B------:R0:W5:Y:S02]  /*4da0*/  LDG.E.LTC128B.U16 R114, desc[UR38][R12.64+0x52] ;  /* 0x000052260c727981 */ /* 0x000164000c1e1520 */
.L_x_135:
[----:B------:R-:W-:Y:S05]  /*4db0*/  BSYNC B1 ;  /* 0x0000000000017941 */ /* 0x000fea0003800000 */
.L_x_134:
[----:B0----5:R-:W-:Y:S01]  /*4dc0*/  HADD2.F32 R4, -RZ, R114.H0_H0 ;  /* 0x20000072ff047230 */ /* 0x021fe20000004100 */
        /* <DEDUP_REMOVED lines=11> */
.L_x_137:
[----:B------:R-:W-:Y:S05]  /*4e80*/  BSYNC B1 ;  /* 0x0000000000017941 */ /* 0x000fea0003800000 */
.L_x_136:
[----:B0----5:R-:W-:Y:S01]  /*4e90*/  HADD2.F32 R4, -RZ, R114.H0_H0 ;  /* 0x20000072ff047230 */ /* 0x021fe20000004100 */
[----:B------:R-:W-:Y:S01]  /*4ea0*/  ISETP.GT.AND P5, PT, R3, 0x80, P2 ;  /* 0x000000800300780c */ /* 0x000fe200017a4270 */
        /* <DEDUP_REMOVED lines=8> */
[----:B------:R-:W-:Y:S05]  /*4f30*/  @!P5 BRA `(.L_x_139) ;  /* 0x000000000004d947 */ /* 0x000fea0003800000 */
[----:B------:R0:W5:Y:S02]  /*4f40*/  LDG.E.LTC128B.U16 R114, desc[UR38][R60.64+0x62] ;  /* 0x000062263c727981 */ /* 0x000164000c1e1520 */
.L_x_139:
[----:B------:R-:W-:Y:S05]  /*4f50*/  BSYNC B1 ;  /* 0x0000000000017941 */ /* 0x000fea0003800000 */
.L_x_138:
        /* <DEDUP_REMOVED lines=12> */
.L_x_141:
[----:B------:R-:W-:Y:S05]  /*5020*/  BSYNC B1 ;  /* 0x0000000000017941 */ /* 0x000fea0003800000 */
.L_x_140:
        /* <DEDUP_REMOVED lines=12> */
.L_x_143:
[----:B------:R-:W-:Y:S05]  /*50f0*/  BSYNC B1 ;  /* 0x0000000000017941 */ /* 0x000fea0003800000 */
.L_x_142:
        /* <DEDUP_REMOVED lines=12> */
.L_x_145:
[----:B------:R-:W-:Y:S05]  /*51c0*/  BSYNC B1 ;  /* 0x0000000000017941 */ /* 0x000fea0003800000 */
.L_x_144:
        /* <DEDUP_REMOVED lines=12> */
.L_x_147:
[----:B------:R-:W-:Y:S05]  /*5290*/  BSYNC B1 ;  /* 0x0000000000017941 */ /* 0x000fea0003800000 */
.L_x_146:
        /* <DEDUP_REMOVED lines=9> */
.L_x_149:
[----:B------:R-:W-:Y:S05]  /*5330*/  BSYNC B1 ;  /* 0x0000000000017941 */ /* 0x000fea0003800000 */
.L_x_148:
        /* <DEDUP_REMOVED lines=12> */
.L_x_151:
[----:B------:R-:W-:Y:S05]  /*5400*/  BSYNC B1 ;  /* 0x0000000000017941 */ /* 0x000fea0003800000 */
.L_x_150:
[----:B------:R-:W-:Y:S05]  /*5410*/  @!P0 BRA `(.L_x_152) ;  /* 0x0000001400848947 */ /* 0x000fea0003800000 */
[----:B-----5:R-:W-:-:S05]  /*5420*/  HADD2.F32 R114, -RZ, R114.H0_H0 ;  /* 0x20000072ff727230 */ /* 0x020fca0000004100 */
[----:B------:R-:W-:-:S04]  /*5430*/  FMUL R114, R114, R89 ;  /* 0x0000005972727220 */ /* 0x000fc80000400000 */
[----:B------:R-:W-:-:S05]  /*5440*/  FFMA R114, R55, R88, R114 ;  /* 0x0000005837727223 */ /* 0x000fca0000000072 */
[----:B------:R-:W-:-:S05]  /*5450*/  F2FP.F16.F32.PACK_AB R114, RZ, R114 ;  /* 0x00000072ff72723e */ /* 0x000fca00000000ff */
[----:B------:R0:W-:Y:S01]  /*5460*/  STG.E.U16 desc[UR38][R10.64+0x72], R114 ;  /* 0x000072720a007986 */ /* 0x0001e2000c101526 */
[----:B------:R-:W-:Y:S05]  /*5470*/  BRA `(.L_x_152) ;  /* 0x00000014006c7947 */ /* 0x000fea0003800000 */
.L_x_29:
[----:B------:R-:W-:Y:S01]  /*5480*/  ULDC.64 UR4, c[0x0][0x5c0] ;  /* 0x0001700000047ab9 */ /* 0x000fe20000000a00 */
[-C--:B------:R-:W-:Y:S01]  /*5490*/  FMUL R56, R56, R88.reuse ;  /* 0x0000005838387220 */ /* 0x080fe20000400000 */
[----:B------:R-:W-:Y:S01]  /*54a0*/  LEA R10, P1, R110, UR4, 0x1 ;  /* 0x000000046e0a7c11 */ /* 0x000fe2000f8208ff */
[----:B------:R-:W-:Y:S01]  /*54b0*/  IMAD.SHL.U32 R7, R94, 0x2, RZ ;  /* 0x000000025e077824 */ /* 0x000fe200078e00ff */
[----:B------:R-:W-:Y:S01]  /*54c0*/  ISETP.GT.AND P3, PT, R4, 0x1, PT ;  /* 0x000000010400780c */ /* 0x000fe20003f64270 */
[----:B------:R-:W-:Y:S01]  /*54d0*/  FMUL R57, R57, R88 ;  /* 0x0000005839397220 */ /* 0x000fe20000400000 */
[----:B------:R-:W-:Y:S01]  /*54e0*/  F2FP.F16.F32.PACK_AB R56, RZ, R56 ;  /* 0x00000038ff38723e */ /* 0x000fe200000000ff */
[-C--:B------:R-:W-:Y:S01]  /*54f0*/  FMUL R58, R58, R88.reuse ;  /* 0x000000583a3a7220 */ /* 0x080fe20000400000 */
[----:B------:R-:W-:Y:S01]  /*5500*/  LEA.HI.X R11, R110, UR5, R103, 0x1, P1 ;  /* 0x000000056e0b7c11 */ /* 0x000fe200088f0c67 */
[-C--:B------:R-:W-:Y:S01]  /*5510*/  FMUL R59, R59, R88.reuse ;  /* 0x000000583b3b7220 */ /* 0x080fe20000400000 */
[----:B------:R-:W-:Y:S01]  /*5520*/  ISETP.GT.AND P1, PT, R3, RZ, P3 ;  /* 0x000000ff0300720c */ /* 0x000fe20001f24270 */
[----:B------:R-:W-:Y:S01]  /*5530*/  IMAD.SHL.U32 R19, R95, 0x2, RZ ;  /* 0x000000025f137824 */ /* 0x000fe200078e00ff */
[----:B------:R-:W-:Y:S01]  /*5540*/  ISETP.GT.AND P2, PT, R3, 0x8, P6 ;  /* 0x000000080300780c */ /* 0x000fe20003744270 */
[----:B------:R-:W-:Y:S01]  /*5550*/  @P0 STG.E.U16 desc[UR38][R10.64], R56 ;  /* 0x000000380a000986 */ /* 0x000fe2000c101526 */
[----:B------:R-:W-:Y:S01]  /*5560*/  SHF.L.U64.HI R5, R94, 0x1, R93 ;  /* 0x000000015e057819 */ /* 0x000fe2000001025d */
[----:B------:R-:W-:Y:S01]  /*5570*/  FMUL R60, R60, R88 ;  /* 0x000000583c3c7220 */ /* 0x000fe20000400000 */
[----:B------:R-:W-:Y:S01]  /*5580*/  IADD3 R8, P0, R7, R10, RZ ;  /* 0x0000000a07087210 */ /* 0x000fe20007f1e0ff */
[-C--:B------:R-:W-:Y:S01]  /*5590*/  FMUL R61, R61, R88.reuse ;  /* 0x000000583d3d7220 */ /* 0x080fe20000400000 */
[----:B------:R-:W-:Y:S01]  /*55a0*/  F2FP.F16.F32.PACK_AB R57, RZ, R57 ;  /* 0x00000039ff39723e */ /* 0x000fe200000000ff */
[----:B------:R-:W-:Y:S01]  /*55b0*/  FMUL R63, R63, R88 ;  /* 0x000000583f3f7220 */ /* 0x000fe20000400000 */
[----:B------:R-:W-:Y:S01]  /*55c0*/  F2FP.F16.F32.PACK_AB R58, RZ, R58 ;  /* 0x0000003aff3a723e */ /* 0x000fe200000000ff */
[----:B------:R-:W-:Y:S01]  /*55d0*/  IMAD.X R9, R5, 0x1, R11, P0 ;  /* 0x0000000105097824 */ /* 0x000fe200000e060b */
[----:B------:R-:W-:Y:S01]  /*55e0*/  ISETP.GT.AND P0, PT, R3, 0x8, P3 ;  /* 0x000000080300780c */ /* 0x000fe20001f04270 */
[----:B------:R-:W-:Y:S01]  /*55f0*/  @P1 STG.E.U16 desc[UR38][R10.64+0x2], R57 ;  /* 0x000002390a001986 */ /* 0x000fe2000c101526 */
[----:B------:R-:W-:Y:S01]  /*5600*/  F2FP.F16.F32.PACK_AB R59, RZ, R59 ;  /* 0x0000003bff3b723e */ /* 0x000fe200000000ff */
[----:B------:R-:W-:Y:S01]  /*5610*/  FMUL R62, R62, R88 ;  /* 0x000000583e3e7220 */ /* 0x000fe20000400000 */
[----:B------:R-:W-:Y:S01]  /*5620*/  SHF.L.U64.HI R13, R95, 0x1, R92 ;  /* 0x000000015f0d7819 */ /* 0x000fe2000001025c */
[----:B------:R-:W-:Y:S01]  /*5630*/  @P2 STG.E.U16 desc[UR38][R8.64], R58 ;  /* 0x0000003a08002986 */ /* 0x000fe2000c101526 */
[----:B------:R-:W-:Y:S01]  /*5640*/  IADD3 R6, P1, P2, R19, R10, R7 ;  /* 0x0000000a13067210 */ /* 0x000fe20007a3e007 */
[-C--:B------:R-:W-:Y:S01]  /*5650*/  FMUL R64, R64, R88.reuse ;  /* 0x0000005840407220 */ /* 0x080fe20000400000 */
[C---:B------:R-:W-:Y:S01]  /*5660*/  ISETP.GT.AND P4, PT, R4.reuse, 0x8, PT ;  /* 0x000000080400780c */ /* 0x040fe20003f84270 */
[-C--:B------:R-:W-:Y:S01]  /*5670*/  FMUL R65, R65, R88.reuse ;  /* 0x0000005841417220 */ /* 0x080fe20000400000 */
[----:B------:R-:W-:Y:S01]  /*5680*/  ISETP.GT.AND P3, PT, R4, 0x9, PT ;  /* 0x000000090400780c */ /* 0x000fe20003f64270 */
[-C--:B------:R-:W-:Y:S01]  /*5690*/  FMUL R66, R66, R88.reuse ;  /* 0x0000005842427220 */ /* 0x080fe20000400000 */
[----:B------:R-:W-:Y:S01]  /*56a0*/  IADD3.X R7, R13, R11, R5, P1, P2 ;  /* 0x0000000b0d077210 */ /* 0x000fe20000fe4405 */
[----:B------:R-:W-:Y:S01]  /*56b0*/  @P0 STG.E.U16 desc[UR38][R8.64+0x2], R59 ;  /* 0x0000023b08000986 */ /* 0x000fe2000c101526 */
[----:B------:R-:W-:Y:S01]  /*56c0*/  ISETP.GT.AND P1, PT, R3, RZ, P4 ;  /* 0x000000ff0300720c */ /* 0x000fe20002724270 */
[-C--:B------:R-:W-:Y:S01]  /*56d0*/  FMUL R67, R67, R88.reuse ;  /* 0x0000005843437220 */ /* 0x080fe20000400000 */
[----:B------:R-:W-:Y:S01]  /*56e0*/  ISETP.GT.AND P0, PT, R3, RZ, P3 ;  /* 0x000000ff0300720c */ /* 0x000fe20001f04270 */
[----:B------:R-:W-:Y:S01]  /*56f0*/  FMUL R68, R68, R88 ;  /* 0x0000005844447220 */ /* 0x000fe20000400000 */
[----:B------:R-:W-:Y:S01]  /*5700*/  F2FP.F16.F32.PACK_AB R60, RZ, R60 ;  /* 0x0000003cff3c723e */ /* 0x000fe200000000ff */
[-C--:B------:R-:W-:Y:S01]  /*5710*/  FMUL R69, R69, R88.reuse ;  /* 0x0000005845457220 */ /* 0x080fe20000400000 */
[----:B------:R-:W-:Y:S01]  /*5720*/  F2FP.F16.F32.PACK_AB R61, RZ, R61 ;  /* 0x0000003dff3d723e */ /* 0x000fe200000000ff */
[-C--:B------:R-:W-:Y:S01]  /*5730*/  FMUL R70, R70, R88.reuse ;  /* 0x0000005846467220 */ /* 0x080fe20000400000 */
[----:B------:R-:W-:Y:S01]  /*5740*/  F2FP.F16.F32.PACK_AB R63, RZ, R63 ;  /* 0x0000003fff3f723e */ /* 0x000fe200000000ff */
[----:B------:R-:W-:Y:S01]  /*5750*/  FMUL R71, R71, R88 ;  /* 0x0000005847477220 */ /* 0x000fe20000400000 */
[----:B------:R-:W-:Y:S01]  /*5760*/  F2FP.F16.F32.PACK_AB R62, RZ, R62 ;  /* 0x0000003eff3e723e */ /* 0x000fe200000000ff */
[----:B------:R-:W-:Y:S01]  /*5770*/  FMUL R72, R72, R88 ;  /* 0x0000005848487220 */ /* 0x000fe20000400000 */
[----:B------:R-:W-:Y:S01]  /*5780*/  F2FP.F16.F32.PACK_AB R64, RZ, R64 ;  /* 0x00000040ff40723e */ /* 0x000fe200000000ff */
[----:B------:R-:W-:Y:S01]  /*5790*/  @P1 STG.E.U16 desc[UR38][R10.64+0x10], R60 ;  /* 0x0000103c0a001986 */ /* 0x000fe2000c101526 */
[----:B------:R-:W-:Y:S01]  /*57a0*/  ISETP.GT.AND P1, PT, R3, 0x8, P4 ;  /* 0x000000080300780c */ /* 0x000fe20002724270 */
[-C--:B------:R-:W-:Y:S01]  /*57b0*/  FMUL R73, R73, R88.reuse ;  /* 0x0000005849497220 */ /* 0x080fe20000400000 */
[----:B------:R-:W-:Y:S01]  /*57c0*/  ISETP.GT.AND P2, PT, R4, 0x11, PT ;  /* 0x000000110400780c */ /* 0x000fe20003f44270 */
[----:B------:R-:W-:Y:S01]  /*57d0*/  @P0 STG.E.U16 desc[UR38][R10.64+0x12], R61 ;  /* 0x0000123d0a000986 */ /* 0x000fe2000c101526 */
[----:B------:R-:W-:Y:S01]  /*57e0*/  ISETP.GT.AND P0, PT, R3, 0x8, P3 ;  /* 0x000000080300780c */ /* 0x000fe20001f04270 */
[-C--:B------:R-:W-:Y:S01]  /*57f0*/  FMUL R74, R74, R88.reuse ;  /* 0x000000584a4a7220 */ /* 0x080fe20000400000 */
[----:B------:R-:W-:Y:S01]  /*5800*/  ISETP.GT.AND P3, PT, R4, 0x10, PT ;  /* 0x000000100400780c */ /* 0x000fe20003f64270 */
[-C--:B------:R-:W-:Y:S01]  /*5810*/  FMUL R75, R75, R88.reuse ;  /* 0x000000584b4b7220 */ /* 0x080fe20000400000 */
[----:B------:R-:W-:Y:S01]  /*5820*/  F2FP.F16.F32.PACK_AB R65, RZ, R65 ;  /* 0x00000041ff41723e */ /* 0x000fe200000000ff */
[----:B------:R-:W-:Y:S01]  /*5830*/  FMUL R76, R76, R88 ;  /* 0x000000584c4c7220 */ /* 0x000fe20000400000 */
[----:B------:R-:W-:Y:S01]  /*5840*/  F2FP.F16.F32.PACK_AB R66, RZ, R66 ;  /* 0x00000042ff42723e */ /* 0x000fe200000000ff */
[----:B------:R-:W-:Y:S01]  /*5850*/  FMUL R77, R77, R88 ;  /* 0x000000584d4d7220 */ /* 0x000fe20000400000 */
[----:B------:R-:W-:Y:S01]  /*5860*/  F2FP.F16.F32.PACK_AB R67, RZ, R67 ;  /* 0x00000043ff43723e */ /* 0x000fe200000000ff */
[----:B------:R-:W-:Y:S01]  /*5870*/  @P1 STG.E.U16 desc[UR38][R8.64+0x10], R62 ;  /* 0x0000103e08001986 */ /* 0x000fe2000c101526 */
[----:B------:R-:W-:Y:S01]  /*5880*/  F2FP.F16.F32.PACK_AB R68, RZ, R68 ;  /* 0x00000044ff44723e */ /* 0x000fe200000000ff */
[-C--:B------:R-:W-:Y:S01]  /*5890*/  FMUL R78, R78, R88.reuse ;  /* 0x000000584e4e7220 */ /* 0x080fe20000400000 */
[----:B------:R-:W-:Y:S01]  /*58a0*/  ISETP.GT.AND P1, PT, R4, 0x19, PT ;  /* 0x000000190400780c */ /* 0x000fe20003f24270 */
[----:B------:R-:W-:Y:S01]  /*58b0*/  @P0 STG.E.U16 desc[UR38][R8.64+0x12], R63 ;  /* 0x0000123f08000986 */ /* 0x000fe2000c101526 */
[----:B------:R-:W-:Y:S01]  /*58c0*/  ISETP.GT.AND P0, PT, R3, RZ, P3 ;  /* 0x000000ff0300720c */ /* 0x000fe20001f04270 */
[-C--:B------:R-:W-:Y:S01]  /*58d0*/  FMUL R79, R79, R88.reuse ;  /* 0x000000584f4f7220 */ /* 0x080fe20000400000 */
[----:B------:R-:W-:Y:S01]  /*58e0*/  F2FP.F16.F32.PACK_AB R69, RZ, R69 ;  /* 0x00000045ff45723e */ /* 0x000fe200000000ff */
[----:B------:R-:W-:Y:S01]  /*58f0*/  FMUL R80, R80, R88 ;  /* 0x0000005850507220 */ /* 0x000fe20000400000 */
[----:B------:R-:W-:Y:S01]  /*5900*/  F2FP.F16.F32.PACK_AB R70, RZ, R70 ;  /* 0x00000046ff46723e */ /* 0x000fe200000000ff */
        /* <DEDUP_REMOVED lines=8> */
[----:B------:R-:W-:Y:S01]  /*5990*/  @P0 STG.E.U16 desc[UR38][R10.64+0x20], R64 ;  /* 0x000020400a000986 */ /* 0x000fe2000c101526 */
[----:B------:R-:W-:Y:S01]  /*59a0*/  ISETP.GT.AND P0, PT, R3, RZ, P2 ;  /* 0x000000ff0300720c */ /* 0x000fe20001704270 */
[-C--:B------:R-:W-:Y:S01]  /*59b0*/  FMUL R85, R85, R88.reuse ;  /* 0x0000005855557220 */ /* 0x080fe20000400000 */
[----:B------:R-:W-:Y:S01]  /*59c0*/  F2FP.F16.F32.PACK_AB R75, RZ, R75 ;  /* 0x0000004bff4b723e */ /* 0x000fe200000000ff */
[-C--:B------:R-:W-:Y:S01]  /*59d0*/  FMUL R86, R86, R88.reuse ;  /* 0x0000005856567220 */ /* 0x080fe20000400000 */
[----:B------:R-:W-:Y:S01]  /*59e0*/  ISETP.GT.AND P5, PT, R4, 0x28, PT ;  /* 0x000000280400780c */ /* 0x000fe20003fa4270 */
[----:B------:R-:W-:Y:S01]  /*59f0*/  FMUL R87, R87, R88 ;  /* 0x0000005857577220 */ /* 0x000fe20000400000 */
[----:B------:R-:W-:Y:S01]  /*5a00*/  F2FP.F16.F32.PACK_AB R76, RZ, R76 ;  /* 0x0000004cff4c723e */ /* 0x000fe200000000ff */
[-C--:B------:R-:W-:Y:S01]  /*5a10*/  FMUL R24, R24, R88.reuse ;  /* 0x0000005818187220 */ /* 0x080fe20000400000 */
[----:B------:R-:W-:Y:S01]  /*5a20*/  ISETP.GT.AND P4, PT, R4, 0x29, PT ;  /* 0x000000290400780c */ /* 0x000fe20003f84270 */
[-C--:B------:R-:W-:Y:S01]  /*5a30*/  FMUL R25, R25, R88.reuse ;  /* 0x0000005819197220 */ /* 0x080fe20000400000 */
[----:B------:R-:W-:Y:S01]  /*5a40*/  F2FP.F16.F32.PACK_AB R77, RZ, R77 ;  /* 0x0000004dff4d723e */ /* 0x000fe200000000ff */
[----:B------:R-:W-:Y:S01]  /*5a50*/  FMUL R26, R26, R88 ;  /* 0x000000581a1a7220 */ /* 0x000fe20000400000 */
[----:B------:R-:W-:Y:S01]  /*5a60*/  F2FP.F16.F32.PACK_AB R78, RZ, R78 ;  /* 0x0000004eff4e723e */ /* 0x000fe200000000ff */
[----:B------:R-:W-:Y:S01]  /*5a70*/  @P0 STG.E.U16 desc[UR38][R10.64+0x22], R65 ;  /* 0x000022410a000986 */ /* 0x000fe2000c101526 */
[----:B------:R-:W-:Y:S01]  /*5a80*/  ISETP.GT.AND P0, PT, R3, 0x8, P3 ;  /* 0x000000080300780c */ /* 0x000fe20001f04270 */
[-C--:B------:R-:W-:Y:S01]  /*5a90*/  FMUL R27, R27, R88.reuse ;  /* 0x000000581b1b7220 */ /* 0x080fe20000400000 */
[----:B------:R-:W-:Y:S01]  /*5aa0*/  F2FP.F16.F32.PACK_AB R79, RZ, R79 ;  /* 0x0000004fff4f723e */ /* 0x000fe200000000ff */
[-C--:B------:R-:W-:Y:S01]  /*5ab0*/  FMUL R28, R28, R88.reuse ;  /* 0x000000581c1c7220 */ /* 0x080fe20000400000 */
[----:B------:R-:W-:Y:S01]  /*5ac0*/  ISETP.GT.AND P3, PT, R4, 0x30, PT ;  /* 0x000000300400780c */ /* 0x000fe20003f64270 */
        /* <DEDUP_REMOVED lines=8> */
[----:B------:R-:W-:Y:S01]  /*5b50*/  @P0 STG.E.U16 desc[UR38][R8.64+0x20], R66 ;  /* 0x0000204208000986 */ /* 0x000fe2000c101526 */
[----:B------:R-:W-:Y:S01]  /*5b60*/  ISETP.GT.AND P0, PT, R3, 0x8, P2 ;  /* 0x000000080300780c */ /* 0x000fe20001704270 */
[-C--:B------:R-:W-:Y:S01]  /*5b70*/  FMUL R33, R33, R88.reuse ;  /* 0x0000005821217220 */ /* 0x080fe20000400000 */
[----:B------:R-:W-:Y:S01]  /*5b80*/  ISETP.GT.AND P2, PT, R4, 0x18, PT ;  /* 0x000000180400780c */ /* 0x000fe20003f44270 */
[----:B------:R-:W-:Y:S01]  /*5b90*/  FMUL R34, R34, R88 ;  /* 0x0000005822227220 */ /* 0x000fe20000400000 */
[----:B------:R-:W-:Y:S01]  /*5ba0*/  F2FP.F16.F32.PACK_AB R84, RZ, R84 ;  /* 0x00000054ff54723e */ /* 0x000fe200000000ff */
[-C--:B------:R-:W-:Y:S01]  /*5bb0*/  FMUL R35, R35, R88.reuse ;  /* 0x0000005823237220 */ /* 0x080fe20000400000 */
[----:B------:R-:W-:Y:S01]  /*5bc0*/  P2R R5, PR, RZ, 0x20 ;  /* 0x00000020ff057803 */ /* 0x000fe20000000000 */
[-C--:B------:R-:W-:Y:S01]  /*5bd0*/  FMUL R36, R36, R88.reuse ;  /* 0x0000005824247220 */ /* 0x080fe20000400000 */
[----:B------:R-:W-:Y:S01]  /*5be0*/  F2FP.F16.F32.PACK_AB R85, RZ, R85 ;  /* 0x00000055ff55723e */ /* 0x000fe200000000ff */
[----:B------:R-:W-:Y:S01]  /*5bf0*/  FMUL R37, R37, R88 ;  /* 0x0000005825257220 */ /* 0x000fe20000400000 */
[----:B------:R-:W-:Y:S01]  /*5c00*/  F2FP.F16.F32.PACK_AB R86, RZ, R86 ;  /* 0x00000056ff56723e */ /* 0x000fe200000000ff */
[-C--:B------:R-:W-:Y:S01]  /*5c10*/  FMUL R38, R38, R88.reuse ;  /* 0x0000005826267220 */ /* 0x080fe20000400000 */
[----:B------:R-:W-:Y:S01]  /*5c20*/  F2FP.F16.F32.PACK_AB R87, RZ, R87 ;  /* 0x00000057ff57723e */ /* 0x000fe200000000ff */
[----:B------:R-:W-:Y:S01]  /*5c30*/  @P0 STG.E.U16 desc[UR38][R8.64+0x22], R67 ;  /* 0x0000224308000986 */ /* 0x000fe2000c101526 */
[----:B------:R-:W-:Y:S01]  /*5c40*/  ISETP.GT.AND P0, PT, R3, RZ, P2 ;  /* 0x000000ff0300720c */ /* 0x000fe20001704270 */
        /* <DEDUP_REMOVED lines=36> */
[----:B------:R-:W-:Y:S01]  /*5e90*/  FMUL R55, R55, R88 ;  /* 0x0000005837377220 */ /* 0x000fe20000400000 */
[----:B------:R-:W-:-:S02]  /*5ea0*/  F2FP.F16.F32.PACK_AB R39, RZ, R39 ;  /* 0x00000027ff27723e */ /* 0x000fc400000000ff */
[----:B------:R-:W-:Y:S01]  /*5eb0*/  F2FP.F16.F32.PACK_AB R40, RZ, R40 ;  /* 0x00000028ff28723e */ /* 0x000fe200000000ff */
[----:B------:R-:W-:Y:S01]  /*5ec0*/  @P0 STG.E.U16 desc[UR38][R8.64+0x30], R70 ;  /* 0x0000304608000986 */ /* 0x000fe2000c101526 */
[----:B------:R-:W-:Y:S02]  /*5ed0*/  ISETP.GT.AND P0, PT, R3, 0x8, P1 ;  /* 0x000000080300780c */ /* 0x000fe40000f04270 */
[----:B------:R-:W-:Y:S02]  /*5ee0*/  ISETP.GT.AND P1, PT, R4, 0x21, PT ;  /* 0x000000210400780c */ /* 0x000fe40003f24270 */
[----:B------:R-:W-:Y:S02]  /*5ef0*/  F2FP.F16.F32.PACK_AB R41, RZ, R41 ;  /* 0x00000029ff29723e */ /* 0x000fe400000000ff */
[----:B------:R-:W-:Y:S02]  /*5f00*/  F2FP.F16.F32.PACK_AB R42, RZ, R42 ;  /* 0x0000002aff2a723e */ /* 0x000fe400000000ff */
[----:B------:R-:W-:-:S02]  /*5f10*/  F2FP.F16.F32.PACK_AB R43, RZ, R43 ;  /* 0x0000002bff2b723e */ /* 0x000fc400000000ff */
[----:B------:R-:W-:Y:S02]  /*5f20*/  F2FP.F16.F32.PACK_AB R44, RZ, R44 ;  /* 0x0000002cff2c723e */ /* 0x000fe400000000ff */
[----:B------:R-:W-:Y:S01]  /*5f30*/  F2FP.F16.F32.PACK_AB R45, RZ, R45 ;  /* 0x0000002dff2d723e */ /* 0x000fe200000000ff */
[----:B------:R-:W-:Y:S01]  /*5f40*/  @P0 STG.E.U16 desc[UR38][R8.64+0x32], R71 ;  /* 0x0000324708000986 */ /* 0x000fe2000c101526 */
[----:B------:R-:W-:Y:S02]  /*5f50*/  ISETP.GT.AND P0, PT, R3, RZ, P2 ;  /* 0x000000ff0300720c */ /* 0x000fe40001704270 */
[----:B------:R-:W-:Y:S02]  /*5f60*/  F2FP.F16.F32.PACK_AB R46, RZ, R46 ;  /* 0x0000002eff2e723e */ /* 0x000fe400000000ff */
[----:B------:R-:W-:Y:S02]  /*5f70*/  F2FP.F16.F32.PACK_AB R47, RZ, R47 ;  /* 0x0000002fff2f723e */ /* 0x000fe400000000ff */
[----:B------:R-:W-:-:S02]  /*5f80*/  F2FP.F16.F32.PACK_AB R48, RZ, R48 ;  /* 0x00000030ff30723e */ /* 0x000fc400000000ff */
[----:B------:R-:W-:Y:S02]  /*5f90*/  F2FP.F16.F32.PACK_AB R49, RZ, R49 ;  /* 0x00000031ff31723e */ /* 0x000fe400000000ff */
[----:B------:R-:W-:Y:S02]  /*5fa0*/  F2FP.F16.F32.PACK_AB R50, RZ, R50 ;  /* 0x00000032ff32723e */ /* 0x000fe400000000ff */
[----:B------:R-:W-:Y:S01]  /*5fb0*/  F2FP.F16.F32.PACK_AB R51, RZ, R51 ;  /* 0x00000033ff33723e */ /* 0x000fe200000000ff */
[----:B------:R-:W-:Y:S01]  /*5fc0*/  @P0 STG.E.U16 desc[UR38][R10.64+0x40], R72 ;  /* 0x000040480a000986 */ /* 0x000fe2000c101526 */
[----:B------:R-:W-:Y:S02]  /*5fd0*/  ISETP.GT.AND P0, PT, R3, RZ, P1 ;  /* 0x000000ff0300720c */ /* 0x000fe40000f04270 */
[----:B------:R-:W-:Y:S02]  /*5fe0*/  F2FP.F16.F32.PACK_AB R52, RZ, R52 ;  /* 0x00000034ff34723e */ /* 0x000fe400000000ff */
[----:B------:R-:W-:-:S02]  /*5ff0*/  F2FP.F16.F32.PACK_AB R53, RZ, R53 ;  /* 0x00000035ff35723e */ /* 0x000fc400000000ff */
[----:B------:R-:W-:Y:S02]  /*6000*/  F2FP.F16.F32.PACK_AB R54, RZ, R54 ;  /* 0x00000036ff36723e */ /* 0x000fe400000000ff */
[----:B------:R-:W-:-:S05]  /*6010*/  F2FP.F16.F32.PACK_AB R55, RZ, R55 ;  /* 0x00000037ff37723e */ /* 0x000fca00000000ff */
[----:B------:R-:W-:Y:S01]  /*6020*/  @P0 STG.E.U16 desc[UR38][R10.64+0x42], R73 ;  /* 0x000042490a000986 */ /* 0x000fe2000c101526 */
[----:B------:R-:W-:Y:S02]  /*6030*/  ISETP.GT.AND P0, PT, R3, 0x8, P2 ;  /* 0x000000080300780c */ /* 0x000fe40001704270 */
[----:B------:R-:W-:-:S11]  /*6040*/  ISETP.GT.AND P2, PT, R4, 0x38, PT ;  /* 0x000000380400780c */ /* 0x000fd60003f44270 */
[----:B------:R-:W-:Y:S01]  /*6050*/  @P0 STG.E.U16 desc[UR38][R8.64+0x40], R74 ;  /* 0x0000404a08000986 */ /* 0x000fe2000c101526 */
[----:B------:R-:W-:-:S13]  /*6060*/  ISETP.GT.AND P0, PT, R3, 0x8, P1 ;  /* 0x000000080300780c */ /* 0x000fda0000f04270 */
[----:B------:R-:W-:Y:S01]  /*6070*/  @P0 STG.E.U16 desc[UR38][R8.64+0x42], R75 ;  /* 0x0000424b08000986 */ /* 0x000fe2000c101526 */
[----:B------:R-:W-:-:S13]  /*6080*/  ISETP.GT.AND P0, PT, R3, RZ, P5 ;  /* 0x000000ff0300720c */ /* 0x000fda0002f04270 */
[----:B------:R-:W-:Y:S01]  /*6090*/  @P0 STG.E.U16 desc[UR38][R10.64+0x50], R76 ;  /* 0x0000504c0a000986 */ /* 0x000fe2000c101526 */
[----:B------:R-:W-:-:S13]  /*60a0*/  ISETP.GT.AND P0, PT, R3, RZ, P4 ;  /* 0x000000ff0300720c */ /* 0x000fda0002704270 */
[----:B------:R-:W-:Y:S01]  /*60b0*/  @P0 STG.E.U16 desc[UR38][R10.64+0x52], R77 ;  /* 0x0000524d0a000986 */ /* 0x000fe2000c101526 */
[----:B------:R-:W-:-:S13]  /*60c0*/  ISETP.GT.AND P0, PT, R3, 0x8, P5 ;  /* 0x000000080300780c */ /* 0x000fda0002f04270 */
[----:B------:R-:W-:Y:S01]  /*60d0*/  @P0 STG.E.U16 desc[UR38][R8.64+0x50], R78 ;  /* 0x0000504e08000986 */ /* 0x000fe2000c101526 */
[----:B------:R-:W-:-:S13]  /*60e0*/  ISETP.GT.AND P0, PT, R3, 0x8, P4 ;  /* 0x000000080300780c */ /* 0x000fda0002704270 */
[----:B------:R-:W-:Y:S01]  /*60f0*/  @P0 STG.E.U16 desc[UR38][R8.64+0x52], R79 ;  /* 0x0000524f08000986 */ /* 0x000fe2000c101526 */
[----:B------:R-:W-:-:S13]  /*6100*/  ISETP.GT.AND P0, PT, R3, RZ, P3 ;  /* 0x000000ff0300720c */ /* 0x000fda0001f04270 */
[----:B------:R-:W-:Y:S01]  /*6110*/  @P0 STG.E.U16 desc[UR38][R10.64+0x60], R80 ;  /* 0x000060500a000986 */ /* 0x000fe2000c101526 */
[----:B------:R-:W-:-:S04]  /*6120*/  ISETP.GT.AND P0, PT, R4, 0x31, PT ;  /* 0x000000310400780c */ /* 0x000fc80003f04270 */
[----:B------:R-:W-:-:S13]  /*6130*/  ISETP.GT.AND P1, PT, R3, RZ, P0 ;  /* 0x000000ff0300720c */ /* 0x000fda0000724270 */
[----:B------:R-:W-:Y:S01]  /*6140*/  @P1 STG.E.U16 desc[UR38][R10.64+0x62], R81 ;  /* 0x000062510a001986 */ /* 0x000fe2000c101526 */
[----:B------:R-:W-:-:S13]  /*6150*/  ISETP.GT.AND P1, PT, R3, 0x8, P3 ;  /* 0x000000080300780c */ /* 0x000fda0001f24270 */
[----:B------:R-:W-:Y:S01]  /*6160*/  @P1 STG.E.U16 desc[UR38][R8.64+0x60], R82 ;  /* 0x0000605208001986 */ /* 0x000fe2000c101526 */
[----:B------:R-:W-:-:S13]  /*6170*/  ISETP.GT.AND P1, PT, R3, 0x8, P0 ;  /* 0x000000080300780c */ /* 0x000fda0000724270 */
[----:B------:R-:W-:Y:S01]  /*6180*/  @P1 STG.E.U16 desc[UR38][R8.64+0x62], R83 ;  /* 0x0000625308001986 */ /* 0x000fe2000c101526 */
[----:B------:R-:W-:-:S05]  /*6190*/  IADD3 R14, P1, R19, R8, RZ ;  /* 0x00000008130e7210 */ /* 0x000fca0007f3e0ff */
[----:B------:R-:W-:Y:S01]  /*61a0*/  IMAD.X R15, R13, 0x1, R9, P1 ;  /* 0x000000010d0f7824 */ /* 0x000fe200008e0609 */
[----:B------:R-:W-:-:S13]  /*61b0*/  ISETP.GT.AND P1, PT, R3, RZ, P2 ;  /* 0x000000ff0300720c */ /* 0x000fda0001724270 */
[----:B------:R-:W-:Y:S01]  /*61c0*/  @P1 STG.E.U16 desc[UR38][R10.64+0x70], R84 ;  /* 0x000070540a001986 */ /* 0x000fe2000c101526 */
[----:B------:R-:W-:-:S05]  /*61d0*/  IADD3 R20, P1, R19, R8, RZ ;  /* 0x0000000813147210 */ /* 0x000fca0007f3e0ff */
[----:B------:R-:W-:Y:S01]  /*61e0*/  IMAD.X R21, R13, 0x1, R9, P1 ;  /* 0x000000010d157824 */ /* 0x000fe200008e0609 */
[----:B------:R-:W-:-:S05]  /*61f0*/  IADD3 R12, P1, R19, R10, RZ ;  /* 0x0000000a130c7210 */ /* 0x000fca0007f3e0ff */
[----:B------:R-:W-:Y:S01]  /*6200*/  IMAD.X R13, R13, 0x1, R11, P1 ;  /* 0x000000010d0d7824 */ /* 0x000fe200008e060b */
[----:B------:R-:W-:-:S04]  /*6210*/  ISETP.GT.AND P1, PT, R4, 0x39, PT ;  /* 0x000000390400780c */ /* 0x000fc80003f24270 */
[----:B------:R-:W-:-:S13]  /*6220*/  ISETP.GT.AND P5, PT, R3, RZ, P1 ;  /* 0x000000ff0300720c */ /* 0x000fda0000fa4270 */
[----:B------:R-:W-:Y:S01]  /*6230*/  @P5 STG.E.U16 desc[UR38][R10.64+0x72], R85 ;  /* 0x000072550a005986 */ /* 0x000fe2000c101526 */
[----:B------:R-:W-:-:S13]  /*6240*/  ISETP.GT.AND P5, PT, R3, 0x8, P2 ;  /* 0x000000080300780c */ /* 0x000fda00017a4270 */
[----:B------:R-:W-:Y:S01]  /*6250*/  @P5 STG.E.U16 desc[UR38][R8.64+0x70], R86 ;  /* 0x0000705608005986 */ /* 0x000fe2000c101526 */
[----:B------:R-:W-:-:S13]  /*6260*/  ISETP.GT.AND P5, PT, R3, 0x8, P1 ;  /* 0x000000080300780c */ /* 0x000fda0000fa4270 */
[----:B------:R0:W-:Y:S01]  /*6270*/  @P5 STG.E.U16 desc[UR38][R8.64+0x72], R87 ;  /* 0x0000725708005986 */ /* 0x0001e2000c101526 */
[C---:B------:R-:W-:Y:S02]  /*6280*/  ISETP.GT.AND P5, PT, R3.reuse, 0x80, P6 ;  /* 0x000000800300780c */ /* 0x040fe400037a4270 */
[----:B------:R-:W-:-:S11]  /*6290*/  ISETP.GT.AND P6, PT, R3, 0x88, P6 ;  /* 0x000000880300780c */ /* 0x000fd600037c4270 */
[----:B------:R-:W-:Y:S01]  /*62a0*/  @P5 STG.E.U16 desc[UR38][R12.64], R24 ;  /* 0x000000180c005986 */ /* 0x000fe2000c101526 */
[----:B------:R-:W-:-:S04]  /*62b0*/  ISETP.GT.AND P5, PT, R4, 0x1, PT ;  /* 0x000000010400780c */ /* 0x000fc80003fa4270 */
[----:B------:R-:W-:-:S13]  /*62c0*/  ISETP.GT.AND P5, PT, R3, 0x80, P5 ;  /* 0x000000800300780c */ /* 0x000fda0002fa4270 */
[----:B0-----:R-:W-:Y:S02]  /*62d0*/  @P5 IMAD.MOV.U32 R8, RZ, RZ, R12 ;  /* 0x000000ffff085224 */ /* 0x001fe400078e000c */
[----:B------:R-:W-:-:S05]  /*62e0*/  @P5 IMAD.MOV.U32 R9, RZ, RZ, R13 ;  /* 0x000000ffff095224 */ /* 0x000fca00078e000d */
[----:B------:R0:W-:Y:S01]  /*62f0*/  @P5 STG.E.U16 desc[UR38][R8.64+0x2], R25 ;  /* 0x0000021908005986 */ /* 0x0001e2000c101526 */
[----:B------:R-:W-:-:S03]  /*6300*/  ISETP.NE.AND P5, PT, R5, RZ, PT ;  /* 0x000000ff0500720c */ /* 0x000fc60003fa5270 */
[----:B------:R-:W-:Y:S01]  /*6310*/  @P6 STG.E.U16 desc[UR38][R14.64], R26 ;  /* 0x0000001a0e006986 */ /* 0x000fe2000c101526 */
[----:B------:R-:W-:-:S04]  /*6320*/  ISETP.GT.AND P6, PT, R4, 0x1, PT ;  /* 0x000000010400780c */ /* 0x000fc80003fc4270 */
[----:B------:R-:W-:-:S13]  /*6330*/  ISETP.GT.AND P6, PT, R3, 0x88, P6 ;  /* 0x000000880300780c */ /* 0x000fda00037c4270 */
[----:B------:R-:W-:Y:S01]  /*6340*/  @P6 STG.E.U16 desc[UR38][R20.64+0x2], R27 ;  /* 0x0000021b14006986 */ /* 0x000fe2000c101526 */
[----:B------:R-:W-:-:S04]  /*6350*/  ISETP.GT.AND P6, PT, R4, 0x8, PT ;  /* 0x000000080400780c */ /* 0x000fc80003fc4270 */
[----:B------:R-:W-:-:S13]  /*6360*/  ISETP.GT.AND P6, PT, R3, 0x80, P6 ;  /* 0x000000800300780c */ /* 0x000fda00037c4270 */
[----:B0-----:R-:W-:Y:S02]  /*6370*/  @P6 IMAD.MOV.U32 R8, RZ, RZ, R12 ;  /* 0x000000ffff086224 */ /* 0x001fe400078e000c */
[----:B------:R-:W-:-:S05]  /*6380*/  @P6 IMAD.MOV.U32 R9, RZ, RZ, R13 ;  /* 0x000000ffff096224 */ /* 0x000fca00078e000d */
[----:B------:R0:W-:Y:S01]  /*6390*/  @P6 STG.E.U16 desc[UR38][R8.64+0x10], R28 ;  /* 0x0000101c08006986 */ /* 0x0001e2000c101526 */
[----:B------:R-:W-:-:S04]  /*63a0*/  ISETP.GT.AND P6, PT, R4, 0x9, PT ;  /* 0x000000090400780c */ /* 0x000fc80003fc4270 */
[----:B------:R-:W-:-:S13]  /*63b0*/  ISETP.GT.AND P6, PT, R3, 0x80, P6 ;  /* 0x000000800300780c */ /* 0x000fda00037c4270 */
[----:B0-----:R-:W-:Y:S02]  /*63c0*/  @P6 IMAD.MOV.U32 R8, RZ, RZ, R12 ;  /* 0x000000ffff086224 */ /* 0x001fe400078e000c */
[----:B------:R-:W-:-:S05]  /*63d0*/  @P6 IMAD.MOV.U32 R9, RZ, RZ, R13 ;  /* 0x000000ffff096224 */ /* 0x000fca00078e000d */
[----:B------:R0:W-:Y:S01]  /*63e0*/  @P6 STG.E.U16 desc[UR38][R8.64+0x12], R29 ;  /* 0x0000121d08006986 */ /* 0x0001e2000c101526 */
[----:B------:R-:W-:-:S04]  /*63f0*/  ISETP.GT.AND P6, PT, R4, 0x8, PT ;  /* 0x000000080400780c */ /* 0x000fc80003fc4270 */
[----:B------:R-:W-:-:S13]  /*6400*/  ISETP.GT.AND P6, PT, R3, 0x88, P6 ;  /* 0x000000880300780c */ /* 0x000fda00037c4270 */
        /* <DEDUP_REMOVED lines=45> */
[----:B------:R-:W-:Y:S01]  /*66e0*/  @P6 STG.E.U16 desc[UR38][R8.64+0x42], R41 ;  /* 0x0000422908006986 */ /* 0x000fe2000c101526 */
[----:B------:R-:W-:-:S04]  /*66f0*/  ISETP.GT.AND P6, PT, R4, 0x20, PT ;  /* 0x000000200400780c */ /* 0x000fc80003fc4270 */
[----:B------:R-:W-:-:S13]  /*6700*/  ISETP.GT.AND P6, PT, R3, 0x88, P6 ;  /* 0x000000880300780c */ /* 0x000fda00037c4270 */
[----:B------:R-:W-:Y:S01]  /*6710*/  @P6 STG.E.U16 desc[UR38][R6.64+0x40], R42 ;  /* 0x0000402a06006986 */ /* 0x000fe2000c101526 */
[----:B------:R-:W-:-:S04]  /*6720*/  ISETP.GT.AND P6, PT, R4, 0x21, PT ;  /* 0x000000210400780c */ /* 0x000fc80003fc4270 */
[----:B------:R-:W-:-:S13]  /*6730*/  ISETP.GT.AND P6, PT, R3, 0x88, P6 ;  /* 0x000000880300780c */ /* 0x000fda00037c4270 */
[----:B------:R-:W-:Y:S02]  /*6740*/  @P6 IMAD.MOV.U32 R4, RZ, RZ, R6 ;  /* 0x000000ffff046224 */ /* 0x000fe400078e0006 */
[----:B------:R-:W-:-:S05]  /*6750*/  @P6 IMAD.MOV.U32 R5, RZ, RZ, R7 ;  /* 0x000000ffff056224 */ /* 0x000fca00078e0007 */
[----:B------:R0:W-:Y:S01]  /*6760*/  @P6 STG.E.U16 desc[UR38][R4.64+0x42], R43 ;  /* 0x0000422b04006986 */ /* 0x0001e2000c101526 */
[C---:B------:R-:W-:Y:S02]  /*6770*/  ISETP.GT.AND P6, PT, R3.reuse, 0x80, P5 ;  /* 0x000000800300780c */ /* 0x040fe40002fc4270 */
[----:B------:R-:W-:-:S11]  /*6780*/  ISETP.GT.AND P5, PT, R3, 0x88, P5 ;  /* 0x000000880300780c */ /* 0x000fd60002fa4270 */
[----:B0-----:R-:W-:Y:S02]  /*6790*/  @P6 IMAD.MOV.U32 R4, RZ, RZ, R12 ;  /* 0x000000ffff046224 */ /* 0x001fe400078e000c */
[----:B------:R-:W-:-:S05]  /*67a0*/  @P6 IMAD.MOV.U32 R5, RZ, RZ, R13 ;  /* 0x000000ffff056224 */ /* 0x000fca00078e000d */
[----:B------:R0:W-:Y:S01]  /*67b0*/  @P6 STG.E.U16 desc[UR38][R4.64+0x50], R44 ;  /* 0x0000502c04006986 */ /* 0x0001e2000c101526 */
[C---:B------:R-:W-:Y:S02]  /*67c0*/  ISETP.GT.AND P6, PT, R3.reuse, 0x80, P4 ;  /* 0x000000800300780c */ /* 0x040fe400027c4270 */
[----:B------:R-:W-:-:S11]  /*67d0*/  ISETP.GT.AND P4, PT, R3, 0x88, P4 ;  /* 0x000000880300780c */ /* 0x000fd60002784270 */
[----:B0-----:R-:W-:Y:S02]  /*67e0*/  @P6 IMAD.MOV.U32 R4, RZ, RZ, R12 ;  /* 0x000000ffff046224 */ /* 0x001fe400078e000c */
[----:B------:R-:W-:-:S05]  /*67f0*/  @P6 IMAD.MOV.U32 R5, RZ, RZ, R13 ;  /* 0x000000ffff056224 */ /* 0x000fca00078e000d */
[----:B------:R0:W-:Y:S02]  /*6800*/  @P6 STG.E.U16 desc[UR38][R4.64+0x52], R45 ;  /* 0x0000522d04006986 */ /* 0x0001e4000c101526 */
[----:B0-----:R-:W-:Y:S02]  /*6810*/  @P5 IMAD.MOV.U32 R4, RZ, RZ, R6 ;  /* 0x000000ffff045224 */ /* 0x001fe400078e0006 */
[----:B------:R-:W-:-:S05]  /*6820*/  @P5 IMAD.MOV.U32 R5, RZ, RZ, R7 ;  /* 0x000000ffff055224 */ /* 0x000fca00078e0007 */
[----:B------:R0:W-:Y:S01]  /*6830*/  @P5 STG.E.U16 desc[UR38][R4.64+0x50], R46 ;  /* 0x0000502e04005986 */ /* 0x0001e2000c101526 */
[C---:B------:R-:W-:Y:S02]  /*6840*/  ISETP.GT.AND P5, PT, R3.reuse, 0x80, P3 ;  /* 0x000000800300780c */ /* 0x040fe40001fa4270 */
[----:B------:R-:W-:Y:S01]  /*6850*/  ISETP.GT.AND P3, PT, R3, 0x88, P3 ;  /* 0x000000880300780c */ /* 0x000fe20001f64270 */
        /* <DEDUP_REMOVED lines=17> */
[----:B------:R0:W-:Y:S02]  /*6970*/  @P3 STG.E.U16 desc[UR38][R4.64+0x60], R50 ;  /* 0x0000603204003986 */ /* 0x0001e4000c101526 */
[----:B0-----:R-:W-:Y:S02]  /*6980*/  @P0 IMAD.MOV.U32 R4, RZ, RZ, R6 ;  /* 0x000000ffff040224 */ /* 0x001fe400078e0006 */
[----:B------:R-:W-:-:S05]  /*6990*/  @P0 IMAD.MOV.U32 R5, RZ, RZ, R7 ;  /* 0x000000ffff050224 */ /* 0x000fca00078e0007 */
[----:B------:R0:W-:Y:S02]  /*69a0*/  @P0 STG.E.U16 desc[UR38][R4.64+0x62], R51 ;  /* 0x0000623304000986 */ /* 0x0001e4000c101526 */
[----:B0-----:R-:W-:Y:S02]  /*69b0*/  @P5 IMAD.MOV.U32 R4, RZ, RZ, R12 ;  /* 0x000000ffff045224 */ /* 0x001fe400078e000c */
[----:B------:R-:W-:-:S05]  /*69c0*/  @P5 IMAD.MOV.U32 R5, RZ, RZ, R13 ;  /* 0x000000ffff055224 */ /* 0x000fca00078e000d */
[----:B------:R0:W-:Y:S04]  /*69d0*/  @P5 STG.E.U16 desc[UR38][R4.64+0x70], R52 ;  /* 0x0000703404005986 */ /* 0x0001e8000c101526 */
[----:B------:R1:W-:Y:S01]  /*69e0*/  @P4 STG.E.U16 desc[UR38][R12.64+0x72], R53 ;  /* 0x000072350c004986 */ /* 0x0003e2000c101526 */
[----:B0-----:R-:W-:Y:S02]  /*69f0*/  @P2 IMAD.MOV.U32 R4, RZ, RZ, R6 ;  /* 0x000000ffff042224 */ /* 0x001fe400078e0006 */
[----:B------:R-:W-:-:S05]  /*6a00*/  @P2 IMAD.MOV.U32 R5, RZ, RZ, R7 ;  /* 0x000000ffff052224 */ /* 0x000fca00078e0007 */
[----:B------:R1:W-:Y:S04]  /*6a10*/  @P2 STG.E.U16 desc[UR38][R4.64+0x70], R54 ;  /* 0x0000703604002986 */ /* 0x0003e8000c101526 */
[----:B------:R1:W-:Y:S02]  /*6a20*/  @P1 STG.E.U16 desc[UR38][R6.64+0x72], R55 ;  /* 0x0000723706001986 */ /* 0x0003e4000c101526 */
.L_x_152:
[----:B------:R-:W-:Y:S05]  /*6a30*/  BSYNC B0 ;  /* 0x0000000000007941 */ /* 0x000fea0003800000 */
.L_x_28:
[----:B------:R-:W-:Y:S01]  /*6a40*/  IADD3 R16, P0, R16, UR36, RZ ;  /* 0x0000002410107c10 */ /* 0x000fe2000ff1e0ff */
[----:B------:R-:W-:Y:S01]  /*6a50*/  ULDC.64 UR4, c[0x0][0x650] ;  /* 0x0001940000047ab9 */ /* 0x000fe20000000a00 */
[----:B------:R-:W-:Y:S01]  /*6a60*/  PRMT R3, RZ, 0x7610, R3 ;  /* 0x00007610ff037816 */ /* 0x000fe20000000003 */
[----:B------:R-:W-:Y:S01]  /*6a70*/  IMAD.MOV.U32 R100, RZ, RZ, -0x1 ;  /* 0xffffffffff647424 */ /* 0x000fe200078e00ff */
[----:B------:R-:W-:Y:S01]  /*6a80*/  IADD3.X R17, R17, UR42, RZ, P0, !PT ;  /* 0x0000002a11117c10 */ /* 0x000fe200087fe4ff */
[----:B------:R-:W-:Y:S01]  /*6a90*/  IMAD.MOV.U32 R19, RZ, RZ, -0x1 ;  /* 0xffffffffff137424 */ /* 0x000fe200078e00ff */
[----:B------:R-:W-:-:S04]  /*6aa0*/  ISETP.GE.U32.AND P0, PT, R16, UR4, PT ;  /* 0x0000000410007c0c */ /* 0x000fc8000bf06070 */
[----:B------:R-:W-:-:S13]  /*6ab0*/  ISETP.GE.U32.AND.EX P0, PT, R17, UR5, PT, P0 ;  /* 0x0000000511007c0c */ /* 0x000fda000bf06100 */
[----:B------:R-:W-:Y:S05]  /*6ac0*/  @P0 BRA `(.L_x_153) ;  /* 0x0000000400500947 */ /* 0x000fea0003800000 */
[----:B0-----:R-:W0:Y:S01]  /*6ad0*/  LDC.64 R10, c[0x0][0x628] ;  /* 0x00018a00ff0a7b82 */ /* 0x001e220000000a00 */
[----:B-1----:R-:W1:Y:S01]  /*6ae0*/  S2R R12, SR_CTAID.X ;  /* 0x00000000000c7919 */ /* 0x002e620000002500 */
[----:B----4-:R-:W-:Y:S02]  /*6af0*/  IMAD.MOV.U32 R8, RZ, RZ, R16 ;  /* 0x000000ffff087224 */ /* 0x010fe400078e0010 */
[----:B------:R-:W-:Y:S01]  /*6b00*/  IMAD.MOV.U32 R9, RZ, RZ, R17 ;  /* 0x000000ffff097224 */ /* 0x000fe200078e0011 */
[----:B------:R-:W4:Y:S03]  /*6b10*/  S2R R20, SR_CTAID.Y ;  /* 0x0000000000147919 */ /* 0x000f260000002600 */
[----:B------:R-:W1:Y:S08]  /*6b20*/  LDC R0, c[0x0][0x630] ;  /* 0x00018c00ff007b82 */ /* 0x000e700000000800 */
[----:B------:R-:W1:Y:S01]  /*6b30*/  LDC.64 R14, c[0x0][0x620] ;  /* 0x00018800ff0e7b82 */ /* 0x000e620000000a00 */
[----:B0-----:R-:W-:-:S04]  /*6b40*/  ISETP.NE.U32.AND P0, PT, R10, RZ, PT ;  /* 0x000000ff0a00720c */ /* 0x001fc80003f05070 */
[----:B------:R-:W-:-:S13]  /*6b50*/  ISETP.NE.AND.EX P0, PT, R11, RZ, PT, P0 ;  /* 0x000000ff0b00720c */ /* 0x000fda0003f05300 */
[----:B-1--4-:R-:W-:Y:S05]  /*6b60*/  @!P0 BRA `(.L_x_154) ;  /* 0x0000000000288947 */ /* 0x012fea0003800000 */
        /* <DEDUP_REMOVED lines=10> */
.L_x_154:
[-CC-:B------:R-:W-:Y:S01]  /*6c10*/  SHF.R.U64 R19, R8, R0.reuse, R9.reuse ;  /* 0x0000000008137219 */ /* 0x180fe20000001209 */
[----:B------:R-:W0:Y:S01]  /*6c20*/  LDC.64 R26, c[0x0][0x640] ;  /* 0x00019000ff1a7b82 */ /* 0x000e220000000a00 */
[----:B------:R-:W-:Y:S01]  /*6c30*/  SHF.R.U32.HI R0, RZ, R0, R9 ;  /* 0x00000000ff007219 */ /* 0x000fe20000011609 */
[----:B------:R-:W-:Y:S01]  /*6c40*/  ULDC UR4, c[0x0][0x150] ;  /* 0x0000540000047ab9 */ /* 0x000fe20000000800 */
[----:B------:R-:W-:Y:S02]  /*6c50*/  IADD3 R3, P0, RZ, -R19, RZ ;  /* 0x80000013ff037210 */ /* 0x000fe40007f1e0ff */
[----:B------:R-:W-:-:S03]  /*6c60*/  I2FP.F32.U32 R7, R12 ;  /* 0x0000000c00077245 */ /* 0x000fc60000201000 */
[----:B------:R-:W1:Y:S01]  /*6c70*/  LDC R6, c[0x0][0x618] ;  /* 0x00018600ff067b82 */ /* 0x000e620000000800 */
[----:B------:R-:W-:Y:S02]  /*6c80*/  IMAD.X R5, RZ, RZ, ~R0, P0 ;  /* 0x000000ffff057224 */ /* 0x000fe400000e0e00 */
[----:B------:R-:W-:Y:S01]  /*6c90*/  FMUL R7, R7, UR4 ;  /* 0x0000000407077c20 */ /* 0x000fe20008400000 */
[----:B------:R-:W-:Y:S01]  /*6ca0*/  ULDC UR4, c[0x0][0x154] ;  /* 0x0000550000047ab9 */ /* 0x000fe20000000800 */
[-C--:B------:R-:W-:Y:S02]  /*6cb0*/  IMAD R0, R5, R14.reuse, RZ ;  /* 0x0000000e05007224 */ /* 0x080fe400078e02ff */
[C---:B------:R-:W-:Y:S01]  /*6cc0*/  IMAD.WIDE.U32 R4, R3.reuse, R14, R16 ;  /* 0x0000000e03047225 */ /* 0x040fe200078e0010 */
[----:B------:R-:W4:Y:S01]  /*6cd0*/  LDC R8, c[0x0][0x608] ;  /* 0x00018200ff087b82 */ /* 0x000f220000000800 */
[----:B------:R-:W2:Y:S02]  /*6ce0*/  F2I.U32.TRUNC.NTZ R7, R7 ;  /* 0x0000000700077305 */ /* 0x000ea4000020f000 */
[----:B------:R-:W-:Y:S01]  /*6cf0*/  IMAD R3, R3, R15, R0 ;  /* 0x0000000f03037224 */ /* 0x000fe200078e0200 */
[----:B------:R-:W-:-:S03]  /*6d00*/  I2FP.F32.U32 R0, R20 ;  /* 0x0000001400007245 */ /* 0x000fc60000201000 */
[----:B------:R-:W-:Y:S01]  /*6d10*/  IMAD.IADD R3, R5, 0x1, R3 ;  /* 0x0000000105037824 */ /* 0x000fe200078e0203 */
[----:B------:R-:W3:Y:S01]  /*6d20*/  LDC R11, c[0x0][0x658] ;  /* 0x00019600ff0b7b82 */ /* 0x000ee20000000800 */
[----:B0-----:R-:W-:-:S04]  /*6d30*/  ISETP.NE.U32.AND P0, PT, R26, RZ, PT ;  /* 0x000000ff1a00720c */ /* 0x001fc80003f05070 */
[----:B------:R-:W-:-:S03]  /*6d40*/  ISETP.NE.AND.EX P0, PT, R27, RZ, PT, P0 ;  /* 0x000000ff1b00720c */ /* 0x000fc60003f05300 */
[----:B------:R-:W0:Y:S01]  /*6d50*/  LDC R9, c[0x0][0x144] ;  /* 0x00005100ff097b82 */ /* 0x000e220000000800 */
[-C--:B-1----:R-:W-:Y:S01]  /*6d60*/  SHF.R.U64 R10, R4, R6.reuse, R3 ;  /* 0x00000006040a7219 */ /* 0x082fe20000001203 */
[----:B--2---:R-:W-:Y:S01]  /*6d70*/  IMAD.MOV R7, RZ, RZ, -R7 ;  /* 0x000000ffff077224 */ /* 0x004fe200078e0a07 */
[----:B------:R-:W-:Y:S01]  /*6d80*/  SHF.R.U32.HI R3, RZ, R6, R3 ;  /* 0x00000006ff037219 */ /* 0x000fe20000011603 */
[----:B------:R-:W-:-:S04]  /*6d90*/  FMUL R6, R0, UR4 ;  /* 0x0000000400067c20 */ /* 0x000fc80008400000 */
[----:B------:R-:W1:Y:S01]  /*6da0*/  LDC R21, c[0x0][0x148] ;  /* 0x00005200ff157b82 */ /* 0x000e620000000800 */
[----:B------:R2:W0:Y:S01]  /*6db0*/  F2I.U32.TRUNC.NTZ R14, R6 ;  /* 0x00000006000e7305 */ /* 0x000422000020f000 */
[-CC-:B----4-:R-:W-:Y:S02]  /*6dc0*/  SHF.R.U64 R13, R10, R8.reuse, R3.reuse ;  /* 0x000000080a0d7219 */ /* 0x190fe40000001203 */
[----:B------:R-:W-:-:S04]  /*6dd0*/  SHF.R.U32.HI R0, RZ, R8, R3 ;  /* 0x00000008ff007219 */ /* 0x000fc80000011603 */
[----:B------:R-:W4:Y:S01]  /*6de0*/  LDC R24, c[0x0][0x600] ;  /* 0x00018000ff187b82 */ /* 0x000f220000000800 */
[-CC-:B---3--:R-:W-:Y:S02]  /*6df0*/  SHF.R.U64 R15, R13, R11.reuse, R0.reuse ;  /* 0x0000000b0d0f7219 */ /* 0x188fe40000001200 */
[----:B------:R-:W-:-:S03]  /*6e00*/  SHF.R.U32.HI R5, RZ, R11, R0 ;  /* 0x0000000bff057219 */ /* 0x000fc60000011600 */
[----:B------:R-:W-:Y:S02]  /*6e10*/  IMAD.MOV.U32 R4, RZ, RZ, R15 ;  /* 0x000000ffff047224 */ /* 0x000fe400078e000f */
[----:B------:R-:W3:Y:S01]  /*6e20*/  LDC R28, c[0x0][0x648] ;  /* 0x00019200ff1c7b82 */ /* 0x000ee20000000800 */
[----:B0-----:R-:W-:-:S07]  /*6e30*/  IMAD R25, R9, R7, R12 ;  /* 0x0000000709197224 */ /* 0x001fce00078e020c */
[----:B------:R-:W0:Y:S08]  /*6e40*/  LDC R29, c[0x0][0x638] ;  /* 0x00018e00ff1d7b82 */ /* 0x000e300000000800 */
[----:B------:R-:W0:Y:S01]  /*6e50*/  LDC R30, c[0x0][0x610] ;  /* 0x00018400ff1e7b82 */ /* 0x000e220000000800 */
[----:B-12-4-:R-:W-:Y:S05]  /*6e60*/  @!P0 BRA `(.L_x_155) ;  /* 0x0000000000288947 */ /* 0x016fea0003800000 */
        /* <DEDUP_REMOVED lines=10> */
.L_x_155:
[----:B------:R-:W-:Y:S02]  /*6f10*/  ISETP.NE.AND P0, PT, R2, 0x1, PT ;  /* 0x000000010200780c */ /* 0x000fe40003f05270 */
[----:B---3--:R-:W-:Y:S01]  /*6f20*/  SHF.R.U64 R3, R4, R28, R5 ;  /* 0x0000001c04037219 */ /* 0x008fe20000001205 */
[----:B------:R-:W-:Y:S01]  /*6f30*/  VIADD R5, R24, 0xffffffff ;  /* 0xffffffff18057836 */ /* 0x000fe20000000000 */
[----:B------:R-:W-:Y:S02]  /*6f40*/  LOP3.LUT R0, R13, R98, RZ, 0xc0, !PT ;  /* 0x000000620d007212 */ /* 0x000fe400078ec0ff */
[----:B------:R-:W-:Y:S01]  /*6f50*/  IADD3 R14, -R14, RZ, RZ ;  /* 0x000000ff0e0e7210 */ /* 0x000fe20007ffe1ff */
[----:B------:R-:W-:Y:S01]  /*6f60*/  IMAD.MOV R4, RZ, RZ, -R3 ;  /* 0x000000ffff047224 */ /* 0x000fe200078e0a03 */
[----:B------:R-:W-:Y:S01]  /*6f70*/  LOP3.LUT R10, R10, R5, RZ, 0xc0, !PT ;  /* 0x000000050a0a7212 */ /* 0x000fe200078ec0ff */
[----:B------:R-:W-:Y:S02]  /*6f80*/  IMAD R0, R91, R3, R0 ;  /* 0x000000035b007224 */ /* 0x000fe400078e0200 */
[----:B0-----:R-:W-:-:S02]  /*6f90*/  IMAD R3, R4, R29, R15 ;  /* 0x0000001d04037224 */ /* 0x001fc400078e020f */
[----:B------:R-:W-:Y:S02]  /*6fa0*/  @P0 IMAD R25, R21, R14, R20 ;  /* 0x0000000e15190224 */ /* 0x000fe400078e0214 */
[----:B------:R-:W-:Y:S02]  /*6fb0*/  IMAD R5, R3, R24, R10 ;  /* 0x0000001803057224 */ /* 0x000fe400078e020a */
[----:B------:R-:W-:Y:S02]  /*6fc0*/  IMAD R0, R0, R30, R25 ;  /* 0x0000001e00007224 */ /* 0x000fe400078e0219 */
[----:B------:R-:W-:-:S03]  /*6fd0*/  IMAD.MOV.U32 R4, RZ, RZ, 0x1 ;  /* 0x00000001ff047424 */ /* 0x000fc600078e00ff */
[----:B------:R-:W-:Y:S02]  /*6fe0*/  SEL R100, R5, R0, !P0 ;  /* 0x0000000005647207 */ /* 0x000fe40004000000 */
[----:B------:R-:W-:Y:S02]  /*6ff0*/  PRMT R3, R4, 0x7610, R3 ;  /* 0x0000761004037816 */ /* 0x000fe40000000003 */
[----:B------:R-:W-:-:S07]  /*7000*/  SEL R0, R0, R5, !P0 ;  /* 0x0000000500007207 */ /* 0x000fce0004000000 */
.L_x_153:
[----:B------:R-:W-:Y:S01]  /*7010*/  LOP3.LUT P0, RZ, R3, 0xff, RZ, 0xc0, !PT ;  /* 0x000000ff03ff7812 */ /* 0x000fe2000780c0ff */
[----:B------:R-:W-:-:S12]  /*7020*/  IMAD.MOV.U32 R107, RZ, RZ, R0 ;  /* 0x000000ffff6b7224 */ /* 0x000fd800078e0000 */
[----:B------:R-:W-:Y:S05]  /*7030*/  @P0 BRA `(.L_x_156) ;  /* 0xffffffa000600947 */ /* 0x000fea000383ffff */
[----:B------:R-:W-:Y:S05]  /*7040*/  EXIT ;  /* 0x000000000000794d */ /* 0x000fea0003800000 */
.L_x_3:
        /* <DEDUP_REMOVED lines=26> */
.L_x_158:
[--C-:B------:R-:W-:Y:S01]  /*71f0*/  SHF.R.U64 R14, R12, R20, R13.reuse ;  /* 0x000000140c0e7219 */ /* 0x100fe2000000120d */
[----:B------:R-:W0:Y:S01]  /*7200*/  LDC R24, c[0x0][0x618] ;  /* 0x00018600ff187b82 */ /* 0x000e220000000800 */
[----:B------:R-:W-:Y:S01]  /*7210*/  I2FP.F32.U32 R8, R6 ;  /* 0x0000000600087245 */ /* 0x000fe20000201000 */
[----:B------:R-:W-:Y:S01]  /*7220*/  ULDC UR4, c[0x0][0x150] ;  /* 0x0000540000047ab9 */ /* 0x000fe20000000800 */
[----:B------:R-:W-:Y:S02]  /*7230*/  SHF.R.U32.HI R7, RZ, R20, R13 ;  /* 0x00000014ff077219 */ /* 0x000fe4000001160d */
[----:B------:R-:W-:Y:S01]  /*7240*/  IADD3 R11, P0, RZ, -R14, RZ ;  /* 0x8000000eff0b7210 */ /* 0x000fe20007f1e0ff */
[----:B------:R-:W-:Y:S01]  /*7250*/  FMUL R13, R8, UR4 ;  /* 0x00000004080d7c20 */ /* 0x000fe20008400000 */
[----:B------:R-:W-:Y:S01]  /*7260*/  ULDC UR4, c[0x0][0x154] ;  /* 0x0000550000047ab9 */ /* 0x000fe20000000800 */
[----:B------:R-:W1:Y:S02]  /*7270*/  LDC.64 R26, c[0x0][0x640] ;  /* 0x00019000ff1a7b82 */ /* 0x000e640000000a00 */
[----:B------:R-:W-:-:S02]  /*7280*/  IMAD.X R7, RZ, RZ, ~R7, P0 ;  /* 0x000000ffff077224 */ /* 0x000fc400000e0e07 */
[----:B------:R-:W2:Y:S01]  /*7290*/  F2I.U32.TRUNC.NTZ R13, R13 ;  /* 0x0000000d000d7305 */ /* 0x000ea2000020f000 */
[----:B------:R-:W-:-:S03]  /*72a0*/  IMAD.WIDE.U32 R8, R11, R22, R16 ;  /* 0x000000160b087225 */ /* 0x000fc600078e0010 */
[----:B------:R-:W3:Y:S01]  /*72b0*/  LDC R15, c[0x0][0x144] ;  /* 0x00005100ff0f7b82 */ /* 0x000ee20000000800 */
[----:B------:R-:W-:-:S04]  /*72c0*/  IMAD R10, R7, R22, RZ ;  /* 0x00000016070a7224 */ /* 0x000fc800078e02ff */
[----:B------:R-:W-:Y:S02]  /*72d0*/  IMAD R7, R11, R23, R10 ;  /* 0x000000170b077224 */ /* 0x000fe400078e020a */
[----:B------:R-:W-:Y:S01]  /*72e0*/  IMAD.MOV.U32 R10, RZ, RZ, -0x1 ;  /* 0xffffffffff0a7424 */ /* 0x000fe200078e00ff */
[----:B------:R-:W4:Y:S01]  /*72f0*/  LDC R20, c[0x0][0x608] ;  /* 0x00018200ff147b82 */ /* 0x000f220000000800 */
[----:B------:R-:W-:Y:S01]  /*7300*/  IMAD.IADD R7, R9, 0x1, R7 ;  /* 0x0000000109077824 */ /* 0x000fe200078e0207 */
[----:B------:R-:W-:-:S04]  /*7310*/  I2FP.F32.U32 R9, R5 ;  /* 0x0000000500097245 */ /* 0x000fc80000201000 */
[-C--:B0-----:R-:W-:Y:S01]  /*7320*/  SHF.R.U64 R12, R8, R24.reuse, R7 ;  /* 0x00000018080c7219 */ /* 0x081fe20000001207 */
[----:B--2---:R-:W-:Y:S01]  /*7330*/  IMAD.MOV R8, RZ, RZ, -R13 ;  /* 0x000000ffff087224 */ /* 0x004fe200078e0a0d */
[----:B------:R-:W0:Y:S01]  /*7340*/  LDC R11, c[0x0][0x658] ;  /* 0x00019600ff0b7b82 */ /* 0x000e220000000800 */
[----:B-1----:R-:W-:Y:S01]  /*7350*/  ISETP.NE.U32.AND P0, PT, R26, RZ, PT ;  /* 0x000000ff1a00720c */ /* 0x002fe20003f05070 */
[----:B------:R-:W-:Y:S01]  /*7360*/  FMUL R9, R9, UR4 ;  /* 0x0000000409097c20 */ /* 0x000fe20008400000 */
[----:B------:R-:W-:Y:S02]  /*7370*/  SHF.R.U32.HI R7, RZ, R24, R7 ;  /* 0x00000018ff077219 */ /* 0x000fe40000011607 */
[----:B------:R-:W-:-:S03]  /*7380*/  ISETP.NE.AND.EX P0, PT, R27, RZ, PT, P0 ;  /* 0x000000ff1b00720c */ /* 0x000fc60003f05300 */
[----:B------:R-:W1:Y:S01]  /*7390*/  LDC R22, c[0x0][0x148] ;  /* 0x00005200ff167b82 */ /* 0x000e620000000800 */
[----:B---3--:R-:W-:Y:S02]  /*73a0*/  IMAD R23, R15, R8, R6 ;  /* 0x000000080f177224 */ /* 0x008fe400078e0206 */
[----:B------:R-:W-:-:S05]  /*73b0*/  IMAD.MOV.U32 R8, RZ, RZ, 0x1 ;  /* 0x00000001ff087424 */ /* 0x000fca00078e00ff */
[----:B------:R-:W2:Y:S01]  /*73c0*/  LDC R21, c[0x0][0x600] ;  /* 0x00018000ff157b82 */ /* 0x000ea20000000800 */
[-CC-:B----4-:R-:W-:Y:S02]  /*73d0*/  SHF.R.U64 R15, R12, R20.reuse, R7.reuse ;  /* 0x000000140c0f7219 */ /* 0x190fe40000001207 */
[----:B------:R-:W-:Y:S02]  /*73e0*/  SHF.R.U32.HI R6, RZ, R20, R7 ;  /* 0x00000014ff067219 */ /* 0x000fe40000011607 */
[----:B------:R3:W4:Y:S03]  /*73f0*/  F2I.U32.TRUNC.NTZ R20, R9 ;  /* 0x0000000900147305 */ /* 0x000726000020f000 */
[----:B------:R-:W1:Y:S01]  /*7400*/  LDC R25, c[0x0][0x648] ;  /* 0x00019200ff197b82 */ /* 0x000e620000000800 */
[-C--:B0-----:R-:W-:Y:S02]  /*7410*/  SHF.R.U64 R19, R15, R11.reuse, R6 ;  /* 0x0000000b0f137219 */ /* 0x081fe40000001206 */
[----:B------:R-:W-:-:S02]  /*7420*/  SHF.L.U32 R10, R10, R11, RZ ;  /* 0x0000000b0a0a7219 */ /* 0x000fc400000006ff */
[-C--:B------:R-:W-:Y:S01]  /*7430*/  SHF.R.U32.HI R7, RZ, R11.reuse, R6 ;  /* 0x0000000bff077219 */ /* 0x080fe20000011606 */
[----:B------:R-:W-:Y:S01]  /*7440*/  IMAD.MOV.U32 R6, RZ, RZ, R19 ;  /* 0x000000ffff067224 */ /* 0x000fe200078e0013 */
[----:B------:R-:W-:Y:S01]  /*7450*/  SHF.L.U32 R24, R8, R11, RZ ;  /* 0x0000000b08187219 */ /* 0x000fe200000006ff */
[----:B------:R-:W0:Y:S01]  /*7460*/  LDC R28, c[0x0][0x638] ;  /* 0x00018e00ff1c7b82 */ /* 0x000e220000000800 */
[----:B------:R-:W-:-:S07]  /*7470*/  LOP3.LUT R30, RZ, R10, RZ, 0x33, !PT ;  /* 0x0000000aff1e7212 */ /* 0x000fce00078e33ff */
[----:B------:R-:W0:Y:S01]  /*7480*/  LDC R29, c[0x0][0x610] ;  /* 0x00018400ff1d7b82 */ /* 0x000e220000000800 */
[----:B---34-:R-:W-:Y:S05]  /*7490*/  @!P0 BRA `(.L_x_159) ;  /* 0x0000000000288947 */ /* 0x018fea0003800000 */
[----:B------:R-:W3:Y:S02]  /*74a0*/  LDC R6, c[0x0][0x64c] ;  /* 0x00019300ff067b82 */ /* 0x000ee40000000800 */
[----:B---3--:R-:W-:-:S05]  /*74b0*/  IADD3 R11, P0, R19, R6, RZ ;  /* 0x00000006130b7210 */ /* 0x008fca0007f1e0ff */
        /* <DEDUP_REMOVED lines=8> */
.L_x_159:
[----:B------:R-:W-:Y:S01]  /*7540*/  ISETP.NE.AND P0, PT, R2, 0x1, PT ;  /* 0x000000010200780c */ /* 0x000fe20003f05270 */
[----:B--2---:R-:W-:Y:S01]  /*7550*/  VIADD R9, R21, 0xffffffff ;  /* 0xffffffff15097836 */ /* 0x004fe20000000000 */
[----:B-1----:R-:W-:Y:S01]  /*7560*/  SHF.R.U64 R7, R6, R25, R7 ;  /* 0x0000001906077219 */ /* 0x002fe20000001207 */
[----:B------:R-:W-:Y:S01]  /*7570*/  IMAD.MOV R20, RZ, RZ, -R20 ;  /* 0x000000ffff147224 */ /* 0x000fe200078e0a14 */
[----:B------:R-:W-:Y:S02]  /*7580*/  LOP3.LUT R6, R15, R30, RZ, 0xc0, !PT ;  /* 0x0000001e0f067212 */ /* 0x000fe400078ec0ff */
[----:B------:R-:W-:Y:S01]  /*7590*/  LOP3.LUT R12, R12, R9, RZ, 0xc0, !PT ;  /* 0x000000090c0c7212 */ /* 0x000fe200078ec0ff */
[----:B------:R-:W-:Y:S02]  /*75a0*/  IMAD.MOV R8, RZ, RZ, -R7 ;  /* 0x000000ffff087224 */ /* 0x000fe400078e0a07 */
[----:B------:R-:W-:Y:S02]  /*75b0*/  IMAD R6, R24, R7, R6 ;  /* 0x0000000718067224 */ /* 0x000fe400078e0206 */
[----:B------:R-:W-:-:S02]  /*75c0*/  IMAD.MOV.U32 R9, RZ, RZ, 0x1 ;  /* 0x00000001ff097424 */ /* 0x000fc400078e00ff */
[----:B------:R-:W-:Y:S02]  /*75d0*/  @P0 IMAD R23, R22, R20, R5 ;  /* 0x0000001416170224 */ /* 0x000fe400078e0205 */
[----:B0-----:R-:W-:Y:S02]  /*75e0*/  IMAD R5, R8, R28, R19 ;  /* 0x0000001c08057224 */ /* 0x001fe400078e0213 */
[----:B------:R-:W-:Y:S02]  /*75f0*/  IMAD R19, R6, R29, R23 ;  /* 0x0000001d06137224 */ /* 0x000fe400078e0217 */
[----:B------:R-:W-:Y:S02]  /*7600*/  IMAD R6, R5, R21, R12 ;  /* 0x0000001505067224 */ /* 0x000fe400078e020c */
[----:B------:R-:W-:-:S03]  /*7610*/  IMAD.MOV.U32 R8, RZ, RZ, R14 ;  /* 0x000000ffff087224 */ /* 0x000fc600078e000e */
[----:B------:R-:W-:Y:S02]  /*7620*/  SEL R20, R6, R19, !P0 ;  /* 0x0000001306147207 */ /* 0x000fe40004000000 */
[----:B------:R-:W-:-:S07]  /*7630*/  SEL R19, R19, R6, !P0 ;  /* 0x0000000613137207 */ /* 0x000fce0004000000 */
.L_x_157:
[----:B------:R-:W-:-:S08]  /*7640*/  NOP ;  /* 0x0000000000007918 */ /* 0x000fd00000000000 */
[----:B------:R-:W0:-:S00]  /*7650*/  USETMAXREG.DEALLOC.CTAPOOL 0x28 ;  /* 0x00000028000079c8 */ /* 0x000e0000080e0500 */
[----:B0-----:R-:W-:-:S13]  /*7660*/  ISETP.NE.AND P0, PT, R0, RZ, PT ;  /* 0x000000ff0000720c */ /* 0x001fda0003f05270 */
[----:B------:R-:W-:Y:S05]  /*7670*/  @P0 EXIT ;  /* 0x000000000000094d */ /* 0x000fea0003800000 */
[----:B------:R-:W-:Y:S01]  /*7680*/  LOP3.LUT P0, RZ, R9, 0xff, RZ, 0xc0, !PT ;  /* 0x000000ff09ff7812 */ /* 0x000fe2000780c0ff */
[----:B------:R-:W-:Y:S02]  /*7690*/  IMAD.MOV.U32 R0, RZ, RZ, 0x1 ;  /* 0x00000001ff007424 */ /* 0x000fe400078e00ff */
[----:B------:R-:W-:-:S10]  /*76a0*/  IMAD.MOV.U32 R12, RZ, RZ, RZ ;  /* 0x000000ffff0c7224 */ /* 0x000fd400078e00ff */
[----:B------:R-:W-:Y:S05]  /*76b0*/  @!P0 BRA `(.L_x_160) ;  /* 0x0000000c00148947 */ /* 0x000fea0003800000 */
[----:B------:R-:W0:Y:S01]  /*76c0*/  LDC R0, c[0x0][0x28c] ;  /* 0x0000a300ff007b82 */ /* 0x000e220000000800 */
[----:B------:R-:W-:Y:S01]  /*76d0*/  LOP3.LUT P0, RZ, R3, 0x1f, RZ, 0xc0, !PT ;  /* 0x0000001f03ff7812 */ /* 0x000fe2000780c0ff */
[----:B------:R-:W-:Y:S01]  /*76e0*/  ULDC UR5, c[0x0][0x658] ;  /* 0x0001960000057ab9 */ /* 0x000fe20000000800 */
[----:B------:R-:W-:Y:S01]  /*76f0*/  UMOV UR6, 0xffffffff ;  /* 0xffffffff00067882 */ /* 0x000fe20000000000 */
[----:B------:R-:W-:Y:S01]  /*7700*/  BSSY B0, `(.L_x_160) ;  /* 0x00000c0000007945 */ /* 0x000fe20003800000 */
[----:B------:R-:W-:Y:S01]  /*7710*/  USHF.L.U32 UR6, UR6, UR5, URZ ;  /* 0x0000000506067299 */ /* 0x000fe2000800063f */
[C---:B------:R-:W-:Y:S01]  /*7720*/  ISETP.NE.AND P2, PT, R4.reuse, RZ, PT ;  /* 0x000000ff0400720c */ /* 0x040fe20003f45270 */
[----:B------:R-:W-:Y:S01]  /*7730*/  IMAD.MOV.U32 R13, RZ, RZ, 0x1 ;  /* 0x00000001ff0d7424 */ /* 0x000fe200078e00ff */
[----:B------:R-:W-:Y:S01]  /*7740*/  ISETP.NE.OR P0, PT, R4, RZ, !P0 ;  /* 0x000000ff0400720c */ /* 0x000fe20004705670 */
[----:B------:R-:W-:Y:S01]  /*7750*/  IMAD.MOV.U32 R12, RZ, RZ, RZ ;  /* 0x000000ffff0c7224 */ /* 0x000fe200078e00ff */
[----:B------:R-:W-:Y:S01]  /*7760*/  LOP3.LUT R11, R18, 0x2, RZ, 0xfc, !PT ;  /* 0x00000002120b7812 */ /* 0x000fe200078efcff */
[----:B------:R-:W-:Y:S01]  /*7770*/  ULDC UR4, c[0x0][0x600] ;  /* 0x0001800000047ab9 */ /* 0x000fe20000000800 */
[----:B------:R-:W-:Y:S01]  /*7780*/  UMOV UR7, 0x1 ;  /* 0x0000000100077882 */ /* 0x000fe20000000000 */
[----:B------:R-:W-:-:S02]  /*7790*/  UIADD3 UR15, UR4, -0x1, URZ ;  /* 0xffffffff040f7890 */ /* 0x000fc4000fffe03f */
[----:B------:R-:W-:Y:S02]  /*77a0*/  USHF.L.U32 UR17, UR7, UR5, URZ ;  /* 0x0000000507117299 */ /* 0x000fe4000800063f */
[----:B------:R-:W-:Y:S01]  /*77b0*/  ULOP3.LUT UR16, URZ, UR6, URZ, 0x33, !UPT ;  /* 0x000000063f107292 */ /* 0x000fe2000f8e333f */
[----:B------:R-:W-:Y:S01]  /*77c0*/  ULDC.64 UR20, c[0x0][0x198] ;  /* 0x0000660000147ab9 */ /* 0x000fe20000000a00 */
[----:B0-----:R-:W-:-:S05]  /*77d0*/  VIADD R0, R0, 0x1f ;  /* 0x0000001f00007836 */ /* 0x001fca0000000000 */
[----:B------:R-:W-:-:S04]  /*77e0*/  SHF.R.S32.HI R3, RZ, 0x1f, R0 ;  /* 0x0000001fff037819 */ /* 0x000fc80000011400 */
[----:B------:R-:W-:Y:S01]  /*77f0*/  LEA.HI R3, R3, R0, RZ, 0x5 ;  /* 0x0000000003037211 */ /* 0x000fe200078f28ff */
[----:B------:R-:W-:-:S03]  /*7800*/  IMAD.MOV.U32 R0, RZ, RZ, 0x1 ;  /* 0x00000001ff007424 */ /* 0x000fc600078e00ff */
[----:B------:R-:W-:-:S05]  /*7810*/  SHF.R.S32.HI R3, RZ, 0x5, R3 ;  /* 0x00000005ff037819 */ /* 0x000fca0000011403 */
[----:B------:R-:W-:-:S07]  /*7820*/  VIADD R10, R3, 0x1 ;  /* 0x00000001030a7836 */ /* 0x000fce0000000000 */
.L_x_172:
[----:B------:R-:W-:-:S03]  /*7830*/  UMOV UR4, 0xffffffff ;  /* 0xffffffff00047882 */ /* 0x000fc60000000000 */
[----:B------:R-:W-:Y:S05]  /*7840*/  BRA.DIV UR4, `(.L_x_161) ;  /* 0x0000000e04787947 */ /* 0x000fea000b800000 */
[----:B------:R-:W-:-:S13]  /*7850*/  ELECT P6, URZ, PT ;  /* 0x00000000003f782f */ /* 0x000fda00038c0000 */
.L_x_182:
[----:B------:R-:W0:Y:S01]  /*7860*/  LDC R4, c[0x0][0x28c] ;  /* 0x0000a300ff047b82 */ /* 0x000e220000000800 */
[----:B------:R-:W-:Y:S01]  /*7870*/  BSSY B1, `(.L_x_162) ;  /* 0x0000037000017945 */ /* 0x000fe20003800000 */
[----:B0-----:R-:W-:-:S13]  /*7880*/  ISETP.LT.OR P6, PT, R4, 0x1, !P6 ;  /* 0x000000010400780c */ /* 0x001fda00077c1670 */
[----:B------:R-:W-:Y:S05]  /*7890*/  @P6 BRA `(.L_x_163) ;  /* 0x0000000000d06947 */ /* 0x000fea0003800000 */
[----:B------:R-:W-:Y:S02]  /*78a0*/  IMAD.SHL.U32 R20, R20, 0x40, RZ ;  /* 0x0000004014147824 */ /* 0x000fe400078e00ff */
[----:B------:R-:W-:Y:S02]  /*78b0*/  IMAD.SHL.U32 R19, R19, 0x100, RZ ;  /* 0x0000010013137824 */ /* 0x000fe400078e00ff */
[----:B------:R-:W-:Y:S02]  /*78c0*/  IMAD.MOV.U32 R21, RZ, RZ, RZ ;  /* 0x000000ffff157224 */ /* 0x000fe400078e00ff */
[----:B------:R-:W-:Y:S02]  /*78d0*/  IMAD.MOV.U32 R4, RZ, RZ, R10 ;  /* 0x000000ffff047224 */ /* 0x000fe400078e000a */
[----:B------:R-:W-:Y:S02]  /*78e0*/  IMAD.MOV.U32 R5, RZ, RZ, R0 ;  /* 0x000000ffff057224 */ /* 0x000fe400078e0000 */
[----:B------:R-:W-:-:S07]  /*78f0*/  IMAD.MOV.U32 R6, RZ, RZ, R12 ;  /* 0x000000ffff067224 */ /* 0x000fce00078e000c */
.L_x_167:
[----:B------:R-:W0:Y:S01]  /*7900*/  S2R R14, SR_CgaCtaId ;  /* 0x00000000000e7919 */ /* 0x000e220000008800 */
[----:B------:R-:W-:Y:S01]  /*7910*/  MOV R7, 0x400 ;  /* 0x0000040000077802 */ /* 0x000fe20000000f00 */
[----:B------:R-:W1:Y:S03]  /*7920*/  @!P2 LDC R9, c[0x0][0x500] ;  /* 0x00014000ff09ab82 */ /* 0x000e660000000800 */
[----:B0-----:R-:W-:Y:S02]  /*7930*/  LEA R15, R14, R7, 0x18 ;  /* 0x000000070e0f7211 */ /* 0x001fe400078ec0ff */
[----:B------:R-:W-:-:S03]  /*7940*/  SHF.L.U32 R7, R5, 0x1f, RZ ;  /* 0x0000001f05077819 */ /* 0x000fc600000006ff */
[----:B------:R-:W-:-:S04]  /*7950*/  IMAD R14, R6, 0x8, R15 ;  /* 0x00000008060e7824 */ /* 0x000fc800078e020f */
[----:B------:R-:W0:Y:S02]  /*7960*/  SYNCS.PHASECHK.TRANS64.TRYWAIT P1, [R14+URZ+0x18], R7 ;  /* 0x000018070e0075a7 */ /* 0x000e24000802017f */
[----:B01----:R-:W-:Y:S05]  /*7970*/  @!P1 BRA `(.L_x_164) ;  /* 0x0000000c004c9947 */ /* 0x003fea0003800000 */
.L_x_183:
[----:B0-----:R-:W-:Y:S01]  /*7980*/  PRMT R7, R11, 0x9910, RZ ;  /* 0x000099100b077816 */ /* 0x001fe200000000ff */
[----:B------:R0:W-:Y:S03]  /*7990*/  @!P2 SYNCS.ARRIVE.TRANS64 RZ, [R14+URZ], R9 ;  /* 0x000000090effa9a7 */ /* 0x0001e6000800003f */
[----:B------:R-:W-:-:S13]  /*79a0*/  ISETP.NE.AND P1, PT, R7, 0x2, PT ;  /* 0x000000020700780c */ /* 0x000fda0003f25270 */
[----:B0-----:R-:W-:Y:S05]  /*79b0*/  @P1 BRA `(.L_x_165) ;  /* 0x0000000000041947 */ /* 0x001fea0003800000 */
[----:B------:R-:W-:Y:S01]  /*79c0*/  BPT.TRAP 0x1 ;  /* 0x000000040000795c */ /* 0x000fe20000300000 */
.L_x_165:
[----:B------:R-:W-:Y:S05]  /*79d0*/  @P0 BRA `(.L_x_166) ;  /* 0x0000000000040947 */ /* 0x000fea0003800000 */
[----:B------:R-:W-:Y:S01]  /*79e0*/  BPT.TRAP 0x1 ;  /* 0x000000040000795c */ /* 0x000fe20000300000 */
.L_x_166:
[--C-:B------:R-:W-:Y:S01]  /*79f0*/  IMAD R7, R6, 0x4000, R15.reuse ;  /* 0x0000400006077824 */ /* 0x100fe200078e020f */
[----:B------:R-:W-:Y:S01]  /*7a00*/  R2UR UR9, R14 ;  /* 0x000000000e0972ca */ /* 0x000fe200000e0000 */
[----:B------:R-:W-:Y:S01]  /*7a10*/  IMAD R15, R6, 0x1000, R15 ;  /* 0x00001000060f7824 */ /* 0x000fe200078e020f */
[----:B------:R-:W-:Y:S01]  /*7a20*/  UIADD3 UR4, UP0, UR20, 0xf0, URZ ;  /* 0x000000f014047890 */ /* 0x000fe2000ff1e03f */
[----:B------:R-:W-:Y:S01]  /*7a30*/  VIADD R4, R4, 0xffffffff ;  /* 0xffffffff04047836 */ /* 0x000fe20000000000 */
[----:B------:R-:W-:Y:S01]  /*7a40*/  R2UR UR5, R7 ;  /* 0x00000000070572ca */ /* 0x000fe200000e0000 */
[----:B------:R-:W-:Y:S01]  /*7a50*/  UIADD3 UR22, UP1, UR20, 0x1f0, URZ ;  /* 0x000001f014167890 */ /* 0x000fe2000ff3e03f */
[----:B------:R-:W-:Y:S01]  /*7a60*/  R2UR UR8, R15 ;  /* 0x000000000f0872ca */ /* 0x000fe200000e0000 */
[----:B------:R-:W-:Y:S01]  /*7a70*/  VIADD R6, R6, 0x1 ;  /* 0x0000000106067836 */ /* 0x000fe20000000000 */
[----:B------:R-:W-:Y:S01]  /*7a80*/  R2UR UR11, R19 ;  /* 0x00000000130b72ca */ /* 0x000fe200000e0000 */
[----:B------:R-:W-:Y:S01]  /*7a90*/  UIADD3.X UR23, URZ, UR21, URZ, UP1, !UPT ;  /* 0x000000153f177290 */ /* 0x000fe20008ffe43f */
[C---:B------:R-:W-:Y:S01]  /*7aa0*/  R2UR UR10, R21.reuse ;  /* 0x00000000150a72ca */ /* 0x040fe200000e0000 */
[----:B------:R-:W-:Y:S01]  /*7ab0*/  UMOV UR6, 0x0 ;  /* 0x0000000000067882 */ /* 0x000fe20000000000 */
[----:B------:R-:W-:Y:S01]  /*7ac0*/  R2UR UR12, R8 ;  /* 0x00000000080c72ca */ /* 0x000fe200000e0000 */
[----:B------:R-:W-:Y:S01]  /*7ad0*/  UMOV UR7, 0x10000000 ;  /* 0x1000000000077882 */ /* 0x000fe20000000000 */
[----:B------:R-:W-:Y:S01]  /*7ae0*/  R2UR UR18, R20 ;  /* 0x00000000141272ca */ /* 0x000fe200000e0000 */
[----:B------:R-:W-:Y:S01]  /*7af0*/  VIADD R21, R21, 0x20 ;  /* 0x0000002015157836 */ /* 0x000fe20000000000 */
[----:B------:R-:W-:Y:S01]  /*7b00*/  ISETP.GT.AND P3, PT, R4, 0x1, PT ;  /* 0x000000010400780c */ /* 0x000fe20003f64270 */
[----:B------:R-:W-:Y:S01]  /*7b10*/  UIADD3 UR13, UR5, 0x100, URZ ;  /* 0x00000100050d7890 */ /* 0x000fe2000fffe03f */
[----:B------:R-:W-:Y:S01]  /*7b20*/  ISETP.NE.AND P1, PT, R6, 0x3, PT ;  /* 0x000000030600780c */ /* 0x000fe20003f25270 */
[----:B------:R-:W-:-:S02]  /*7b30*/  UIADD3.X UR5, URZ, UR21, URZ, UP0, !UPT ;  /* 0x000000153f057290 */ /* 0x000fc400087fe43f */
[----:B------:R-:W-:Y:S01]  /*7b40*/  UIADD3 UR14, UR8, 0xc100, URZ ;  /* 0x0000c100080e7890 */ /* 0x000fe2000fffe03f */
[----:B------:R-:W-:Y:S02]  /*7b50*/  SEL R14, RZ, 0x1, P1 ;  /* 0x00000001ff0e7807 */ /* 0x000fe40000800000 */
[----:B------:R-:W-:Y:S01]  /*7b60*/  UMOV UR8, UR13 ;  /* 0x0000000d00087c82 */ /* 0x000fe20008000000 */
[----:B------:R-:W-:Y:S02]  /*7b70*/  SEL R6, R6, RZ, P1 ;  /* 0x000000ff06067207 */ /* 0x000fe40000800000 */
[----:B------:R-:W-:Y:S01]  /*7b80*/  LOP3.LUT R5, R5, R14, RZ, 0x3c, !PT ;  /* 0x0000000e05057212 */ /* 0x000fe200078e3cff */
[----:B------:R0:W-:Y:S02]  /*7b90*/  UTMALDG.3D [UR8], [UR4], desc[UR6] ;  /* 0x00000608040075b4 */ /* 0x0001e40008011000 */
[----:B0-----:R-:W-:Y:S01]  /*7ba0*/  UMOV UR8, UR14 ;  /* 0x0000000e00087c82 */ /* 0x001fe20008000000 */
[----:B------:R-:W-:-:S02]  /*7bb0*/  UMOV UR11, UR18 ;  /* 0x00000012000b7c82 */ /* 0x000fc40008000000 */
[----:B------:R0:W-:Y:S02]  /*7bc0*/  UTMALDG.3D [UR8], [UR22], desc[UR6] ;  /* 0x00000608160075b4 */ /* 0x0001e40008011000 */
[----:B0-----:R-:W-:Y:S05]  /*7bd0*/  @P3 BRA `(.L_x_167) ;  /* 0xfffffffc00483947 */ /* 0x001fea000383ffff */
.L_x_163:
[----:B------:R-:W-:Y:S05]  /*7be0*/  BSYNC B1 ;  /* 0x0000000000017941 */ /* 0x000fea0003800000 */
.L_x_162:
[----:B------:R-:W-:Y:S01]  /*7bf0*/  LOP3.LUT P3, RZ, R13, 0xff, RZ, 0xc0, !PT ;  /* 0x000000ff0dff7812 */ /* 0x000fe2000786c0ff */
[----:B------:R-:W-:Y:S01]  /*7c00*/  IMAD.IADD R12, R3, 0x1, R12 ;  /* 0x00000001030c7824 */ /* 0x000fe200078e020c */
[----:B------:R-:W-:Y:S01]  /*7c10*/  IADD3 R16, P4, R16, UR36, RZ ;  /* 0x0000002410107c10 */ /* 0x000fe2000ff9e0ff */
[----:B------:R-:W-:Y:S01]  /*7c20*/  ULDC.64 UR4, c[0x0][0x650] ;  /* 0x0001940000047ab9 */ /* 0x000fe20000000a00 */
[----:B------:R-:W-:Y:S01]  /*7c30*/  BSSY B1, `(.L_x_168) ;  /* 0x000006a000017945 */ /* 0x000fe20003800000 */
[----:B------:R-:W-:Y:S01]  /*7c40*/  IMAD.MOV.U32 R19, RZ, RZ, -0x1 ;  /* 0xffffffffff137424 */ /* 0x000fe200078e00ff */
[----:B------:R-:W-:Y:S01]  /*7c50*/  ISETP.GT.U32.AND P1, PT, R12, 0x2, PT ;  /* 0x000000020c00780c */ /* 0x000fe20003f24070 */
[----:B------:R-:W-:Y:S01]  /*7c60*/  IMAD.MOV.U32 R20, RZ, RZ, -0x1 ;  /* 0xffffffffff147424 */ /* 0x000fe200078e00ff */
[----:B------:R-:W-:Y:S01]  /*7c70*/  IADD3.X R17, R17, UR42, RZ, P4, !PT ;  /* 0x0000002a11117c10 */ /* 0x000fe2000a7fe4ff */
[----:B------:R-:W-:Y:S01]  /*7c80*/  IMAD.MOV.U32 R8, RZ, RZ, -0x1 ;  /* 0xffffffffff087424 */ /* 0x000fe200078e00ff */
[----:B------:R-:W-:-:S02]  /*7c90*/  ISETP.LT.U32.AND P1, PT, R3, 0x3, P1 ;  /* 0x000000030300780c */ /* 0x000fc40000f21070 */
[----:B------:R-:W-:Y:S01]  /*7ca0*/  PRMT R13, RZ, 0x7610, R13 ;  /* 0x00007610ff0d7816 */ /* 0x000fe2000000000d */
[----:B------:R-:W0:Y:S01]  /*7cb0*/  @P3 S2R R5, SR_CgaCtaId ;  /* 0x0000000000053919 */ /* 0x000e220000008800 */
[----:B------:R-:W-:-:S04]  /*7cc0*/  @P3 MOV R4, 0x400 ;  /* 0x0000040000043802 */ /* 0x000fc80000000f00 */
[----:B0-----:R-:W-:Y:S01]  /*7cd0*/  @P3 LEA R6, R5, R4, 0x18 ;  /* 0x0000000405063211 */ /* 0x001fe200078ec0ff */
[----:B------:R-:W-:-:S03]  /*7ce0*/  IMAD.WIDE.U32 R4, R12, -0x55555555, RZ ;  /* 0xaaaaaaab0c047825 */ /* 0x000fc600078e00ff */
[----:B------:R0:W-:Y:S01]  /*7cf0*/  @P3 SYNCS.ARRIVE.TRANS64.A1T0 RZ, [R6+URZ+0x48], RZ ;  /* 0x000048ff06ff39a7 */ /* 0x0001e2000810003f */
[----:B------:R-:W-:Y:S02]  /*7d00*/  ISETP.GE.U32.AND P3, PT, R3, 0x3, PT ;  /* 0x000000030300780c */ /* 0x000fe40003f66070 */
[----:B------:R-:W-:Y:S02]  /*7d10*/  SHF.R.U32.HI R7, RZ, 0x1, R5 ;  /* 0x00000001ff077819 */ /* 0x000fe40000011605 */
[----:B------:R-:W-:Y:S02]  /*7d20*/  SEL R5, RZ, 0x1, !P1 ;  /* 0x00000001ff057807 */ /* 0x000fe40004800000 */
[----:B------:R-:W-:Y:S01]  /*7d30*/  ISETP.GE.U32.AND P1, PT, R16, UR4, PT ;  /* 0x0000000410007c0c */ /* 0x000fe2000bf26070 */
[----:B------:R-:W-:Y:S01]  /*7d40*/  IMAD R12, R7, -0x3, R12 ;  /* 0xfffffffd070c7824 */ /* 0x000fe200078e020c */
[----:B------:R-:W-:Y:S02]  /*7d50*/  LOP3.LUT R0, R0, R5, RZ, 0x3c, !PT ;  /* 0x0000000500007212 */ /* 0x000fe400078e3cff */
[----:B------:R-:W-:-:S02]  /*7d60*/  ISETP.GE.U32.AND.EX P1, PT, R17, UR5, PT, P1 ;  /* 0x0000000511007c0c */ /* 0x000fc4000bf26110 */
[----:B------:R-:W-:Y:S02]  /*7d70*/  PRMT R4, RZ, 0x7610, R4 ;  /* 0x00007610ff047816 */ /* 0x000fe40000000004 */
[----:B------:R-:W-:-:S09]  /*7d80*/  @P3 LOP3.LUT R0, R0, 0x1, R7, 0x78, !PT ;  /* 0x0000000100003812 */ /* 0x000fd200078e7807 */
[----:B0-----:R-:W-:Y:S05]  /*7d90*/  @P1 BRA `(.L_x_169) ;  /* 0x00000004004c1947 */ /* 0x001fea0003800000 */
[----:B------:R-:W-:Y:S01]  /*7da0*/  ULDC.64 UR4, c[0x0][0x628] ;  /* 0x00018a0000047ab9 */ /* 0x000fe20000000a00 */
[----:B------:R-:W0:Y:S01]  /*7db0*/  S2R R15, SR_CTAID.X ;  /* 0x00000000000f7919 */ /* 0x000e220000002500 */
[----:B------:R-:W-:Y:S01]  /*7dc0*/  ISETP.NE.U32.AND P1, PT, RZ, UR4, PT ;  /* 0x00000004ff007c0c */ /* 0x000fe2000bf25070 */
[----:B------:R-:W-:Y:S01]  /*7dd0*/  ULDC UR7, c[0x0][0x630] ;  /* 0x00018c0000077ab9 */ /* 0x000fe20000000800 */
[----:B------:R-:W-:Y:S01]  /*7de0*/  IMAD.MOV.U32 R4, RZ, RZ, R16 ;  /* 0x000000ffff047224 */ /* 0x000fe200078e0010 */
[----:B------:R-:W1:Y:S01]  /*7df0*/  S2R R14, SR_CTAID.Y ;  /* 0x00000000000e7919 */ /* 0x000e620000002600 */
[----:B------:R-:W-:Y:S01]  /*7e00*/  ISETP.NE.AND.EX P1, PT, RZ, UR5, PT, P1 ;  /* 0x00000005ff007c0c */ /* 0x000fe2000bf25310 */
[----:B------:R-:W-:-:S12]  /*7e10*/  IMAD.MOV.U32 R5, RZ, RZ, R17 ;  /* 0x000000ffff057224 */ /* 0x000fd800078e0011 */
[----:B------:R-:W-:Y:S05]  /*7e20*/  @!P1 BRA `(.L_x_170) ;  /* 0x0000000000289947 */ /* 0x000fea0003800000 */
[----:B------:R-:W-:Y:S02]  /*7e30*/  ULDC UR6, c[0x0][0x634] ;  /* 0x00018d0000067ab9 */ /* 0x000fe40000000800 */
[----:B------:R-:W-:-:S05]  /*7e40*/  IADD3 R9, P1, R16, UR6, RZ ;  /* 0x0000000610097c10 */ /* 0x000fca000ff3e0ff */
[----:B------:R-:W-:-:S04]  /*7e50*/  IMAD.X R19, RZ, RZ, R17, P1 ;  /* 0x000000ffff137224 */ /* 0x000fc800008e0611 */
[----:B------:R-:W-:-:S04]  /*7e60*/  IMAD.WIDE.U32 R6, R19, UR4, RZ ;  /* 0x0000000413067c25 */ /* 0x000fc8000f8e00ff */
[----:B------:R-:W-:-:S04]  /*7e70*/  IMAD.WIDE.U32 R6, P1, R9, UR5, R6 ;  /* 0x0000000509067c25 */ /* 0x000fc8000f820006 */
[----:B------:R-:W-:-:S04]  /*7e80*/  IMAD.WIDE.U32 R8, R9, UR4, RZ ;  /* 0x0000000409087c25 */ /* 0x000fc8000f8e00ff */
[----:B------:R-:W-:Y:S01]  /*7e90*/  IMAD.X R5, RZ, RZ, RZ, P1 ;  /* 0x000000ffff057224 */ /* 0x000fe200008e06ff */
[----:B------:R-:W-:Y:S01]  /*7ea0*/  IADD3 RZ, P1, R9, R6, RZ ;  /* 0x0000000609ff7210 */ /* 0x000fe20007f3e0ff */
[----:B------:R-:W-:-:S04]  /*7eb0*/  IMAD.MOV.U32 R4, RZ, RZ, R7 ;  /* 0x000000ffff047224 */ /* 0x000fc800078e0007 */
[----:B------:R-:W-:-:S08]  /*7ec0*/  IMAD.WIDE.U32.X R4, R19, UR5, R4, P1 ;  /* 0x0000000513047c25 */ /* 0x000fd000088e0404 */
.L_x_170:
[--C-:B------:R-:W-:Y:S01]  /*7ed0*/  SHF.R.U64 R8, R4, UR7, R5.reuse ;  /* 0x0000000704087c19 */ /* 0x100fe20008001205 */
[----:B------:R-:W-:Y:S01]  /*7ee0*/  ULDC.64 UR4, c[0x0][0x620] ;  /* 0x0001880000047ab9 */ /* 0x000fe20000000a00 */
[----:B------:R-:W-:Y:S01]  /*7ef0*/  SHF.R.U32.HI R4, RZ, UR7, R5 ;  /* 0x00000007ff047c19 */ /* 0x000fe20008011605 */
[----:B------:R-:W2:Y:S01]  /*7f00*/  LDC R24, c[0x0][0x144] ;  /* 0x00005100ff187b82 */ /* 0x000ea20000000800 */
[----:B------:R-:W-:Y:S01]  /*7f10*/  IADD3 R7, P1, RZ, -R8, RZ ;  /* 0x80000008ff077210 */ /* 0x000fe20007f3e0ff */
[----:B------:R-:W-:Y:S01]  /*7f20*/  ULDC.64 UR8, c[0x0][0x640] ;  /* 0x0001900000087ab9 */ /* 0x000fe20000000a00 */
[----:B0-----:R-:W-:Y:S01]  /*7f30*/  I2FP.F32.U32 R9, R15 ;  /* 0x0000000f00097245 */ /* 0x001fe20000201000 */
[----:B------:R-:W-:Y:S02]  /*7f40*/  ULDC UR6, c[0x0][0x608] ;  /* 0x0001820000067ab9 */ /* 0x000fe40000000800 */
[----:B------:R-:W-:Y:S01]  /*7f50*/  IMAD.X R4, RZ, RZ, ~R4, P1 ;  /* 0x000000ffff047224 */ /* 0x000fe200008e0e04 */
[----:B------:R-:W-:Y:S01]  /*7f60*/  ISETP.NE.U32.AND P1, PT, RZ, UR8, PT ;  /* 0x00000008ff007c0c */ /* 0x000fe2000bf25070 */
[----:B------:R-:W0:Y:S02]  /*7f70*/  LDC R21, c[0x0][0x148] ;  /* 0x00005200ff157b82 */ /* 0x000e240000000800 */
[----:B------:R-:W-:Y:S01]  /*7f80*/  IMAD R6, R4, UR4, RZ ;  /* 0x0000000404067c24 */ /* 0x000fe2000f8e02ff */
[----:B------:R-:W-:Y:S01]  /*7f90*/  ISETP.NE.AND.EX P1, PT, RZ, UR9, PT, P1 ;  /* 0x00000009ff007c0c */ /* 0x000fe2000bf25310 */
[----:B------:R-:W-:Y:S01]  /*7fa0*/  IMAD.WIDE.U32 R4, R7, UR4, R16 ;  /* 0x0000000407047c25 */ /* 0x000fe2000f8e0010 */
[----:B------:R-:W-:-:S03]  /*7fb0*/  ULDC UR4, c[0x0][0x150] ;  /* 0x0000540000047ab9 */ /* 0x000fc60000000800 */
[----:B------:R-:W-:Y:S02]  /*7fc0*/  IMAD R7, R7, UR5, R6 ;  /* 0x0000000507077c24 */ /* 0x000fe4000f8e0206 */
[----:B------:R-:W-:Y:S01]  /*7fd0*/  FMUL R6, R9, UR4 ;  /* 0x0000000409067c20 */ /* 0x000fe20008400000 */
[----:B------:R-:W-:Y:S01]  /*7fe0*/  ULDC UR4, c[0x0][0x618] ;  /* 0x0001860000047ab9 */ /* 0x000fe20000000800 */
[----:B------:R-:W-:Y:S01]  /*7ff0*/  ULDC UR5, c[0x0][0x154] ;  /* 0x0000550000057ab9 */ /* 0x000fe20000000800 */
[----:B------:R-:W-:-:S03]  /*8000*/  IMAD.IADD R5, R5, 0x1, R7 ;  /* 0x0000000105057824 */ /* 0x000fc600078e0207 */
[----:B------:R-:W3:Y:S02]  /*8010*/  F2I.U32.TRUNC.NTZ R6, R6 ;  /* 0x0000000600067305 */ /* 0x000ee4000020f000 */
[----:B------:R-:W-:Y:S02]  /*8020*/  SHF.R.U64 R9, R4, UR4, R5 ;  /* 0x0000000404097c19 */ /* 0x000fe40008001205 */
[----:B-1----:R-:W-:-:S05]  /*8030*/  I2FP.F32.U32 R4, R14 ;  /* 0x0000000e00047245 */ /* 0x002fca0000201000 */
[----:B------:R-:W-:Y:S01]  /*8040*/  FMUL R22, R4, UR5 ;  /* 0x0000000504167c20 */ /* 0x000fe20008400000 */
[----:B------:R-:W-:Y:S01]  /*8050*/  SHF.R.U32.HI R4, RZ, UR4, R5 ;  /* 0x00000004ff047c19 */ /* 0x000fe20008011605 */
[----:B------:R-:W-:-:S03]  /*8060*/  ULDC UR4, c[0x0][0x658] ;  /* 0x0001960000047ab9 */ /* 0x000fc60000000800 */
[--C-:B------:R-:W-:Y:S01]  /*8070*/  SHF.R.U64 R20, R9, UR6, R4.reuse ;  /* 0x0000000609147c19 */ /* 0x100fe20008001204 */
[----:B------:R-:W1:Y:S01]  /*8080*/  F2I.U32.TRUNC.NTZ R22, R22 ;  /* 0x0000001600167305 */ /* 0x000e62000020f000 */
[----:B------:R-:W-:Y:S01]  /*8090*/  SHF.R.U32.HI R5, RZ, UR6, R4 ;  /* 0x00000006ff057c19 */ /* 0x000fe20008011604 */
[----:B---3--:R-:W-:-:S03]  /*80a0*/  IMAD.MOV R6, RZ, RZ, -R6 ;  /* 0x000000ffff067224 */ /* 0x008fc600078e0a06 */
[----:B------:R-:W-:Y:S01]  /*80b0*/  SHF.R.U64 R19, R20, UR4, R5 ;  /* 0x0000000414137c19 */ /* 0x000fe20008001205 */
[----:B--2---:R-:W-:Y:S01]  /*80c0*/  IMAD R15, R24, R6, R15 ;  /* 0x00000006180f7224 */ /* 0x004fe200078e020f */
[----:B------:R-:W-:-:S03]  /*80d0*/  SHF.R.U32.HI R23, RZ, UR4, R5 ;  /* 0x00000004ff177c19 */ /* 0x000fc60008011605 */
[----:B------:R-:W-:Y:S02]  /*80e0*/  IMAD.MOV.U32 R4, RZ, RZ, R19 ;  /* 0x000000ffff047224 */ /* 0x000fe400078e0013 */
[----:B------:R-:W-:Y:S01]  /*80f0*/  IMAD.MOV.U32 R5, RZ, RZ, R23 ;  /* 0x000000ffff057224 */ /* 0x000fe200078e0017 */
[----:B-1----:R-:W-:Y:S06]  /*8100*/  @!P1 BRA `(.L_x_171) ;  /* 0x0000000000289947 */ /* 0x002fec0003800000 */
[----:B------:R-:W-:Y:S02]  /*8110*/  ULDC UR4, c[0x0][0x64c] ;  /* 0x0001930000047ab9 */ /* 0x000fe40000000800 */
[----:B------:R-:W-:-:S05]  /*8120*/  IADD3 R5, P1, R19, UR4, RZ ;  /* 0x0000000413057c10 */ /* 0x000fca000ff3e0ff */
[----:B------:R-:W-:-:S04]  /*8130*/  IMAD.X R23, RZ, RZ, R23, P1 ;  /* 0x000000ffff177224 */ /* 0x000fc800008e0617 */
[----:B------:R-:W-:-:S04]  /*8140*/  IMAD.WIDE.U32 R6, R23, UR8, RZ ;  /* 0x0000000817067c25 */ /* 0x000fc8000f8e00ff */
[----:B------:R-:W-:-:S04]  /*8150*/  IMAD.WIDE.U32 R6, P1, R5, UR9, R6 ;  /* 0x0000000905067c25 */ /* 0x000fc8000f820006 */
[----:B------:R-:W-:-:S04]  /*8160*/  IMAD.WIDE.U32 R4, R5, UR8, RZ ;  /* 0x0000000805047c25 */ /* 0x000fc8000f8e00ff */
[----:B------:R-:W-:Y:S01]  /*8170*/  IMAD.MOV.U32 R4, RZ, RZ, R7 ;  /* 0x000000ffff047224 */ /* 0x000fe200078e0007 */
[----:B------:R-:W-:Y:S01]  /*8180*/  IADD3 RZ, P3, R5, R6, RZ ;  /* 0x0000000605ff7210 */ /* 0x000fe20007f7e0ff */
[----:B------:R-:W-:-:S04]  /*8190*/  IMAD.X R5, RZ, RZ, RZ, P1 ;  /* 0x000000ffff057224 */ /* 0x000fc800008e06ff */
[----:B------:R-:W-:-:S08]  /*81a0*/  IMAD.WIDE.U32.X R4, R23, UR9, R4, P3 ;  /* 0x0000000917047c25 */ /* 0x000fd000098e0404 */
.L_x_171:
[----:B------:R-:W-:Y:S01]  /*81b0*/  ISETP.NE.AND P1, PT, R2, 0x1, PT ;  /* 0x000000010200780c */ /* 0x000fe20003f25270 */
[----:B------:R-:W-:Y:S01]  /*81c0*/  ULDC UR4, c[0x0][0x648] ;  /* 0x0001920000047ab9 */ /* 0x000fe20000000800 */
[----:B------:R-:W-:Y:S01]  /*81d0*/  LOP3.LUT R20, R20, UR16, RZ, 0xc0, !PT ;  /* 0x0000001014147c12 */ /* 0x000fe2000f8ec0ff */
[----:B------:R-:W-:Y:S01]  /*81e0*/  IMAD.MOV R22, RZ, RZ, -R22 ;  /* 0x000000ffff167224 */ /* 0x000fe200078e0a16 */
[----:B------:R-:W-:Y:S01]  /*81f0*/  SHF.R.U64 R5, R4, UR4, R5 ;  /* 0x0000000404057c19 */ /* 0x000fe20008001205 */
[----:B------:R-:W-:Y:S01]  /*8200*/  ULDC UR4, c[0x0][0x638] ;  /* 0x00018e0000047ab9 */ /* 0x000fe20000000800 */
[----:B------:R-:W-:Y:S01]  /*8210*/  LOP3.LUT R6, R9, UR15, RZ, 0xc0, !PT ;  /* 0x0000000f09067c12 */ /* 0x000fe2000f8ec0ff */
[----:B------:R-:W-:Y:S02]  /*8220*/  ULDC UR5, c[0x0][0x610] ;  /* 0x0001840000057ab9 */ /* 0x000fe40000000800 */
[----:B------:R-:W-:Y:S02]  /*8230*/  IMAD.MOV R4, RZ, RZ, -R5 ;  /* 0x000000ffff047224 */ /* 0x000fe400078e0a05 */
[----:B------:R-:W-:-:S02]  /*8240*/  IMAD R20, R5, UR17, R20 ;  /* 0x0000001105147c24 */ /* 0x000fc4000f8e0214 */
[----:B0-----:R-:W-:Y:S02]  /*8250*/  @P1 IMAD R15, R21, R22, R14 ;  /* 0x00000016150f1224 */ /* 0x001fe400078e020e */
[----:B------:R-:W-:Y:S01]  /*8260*/  IMAD R19, R4, UR4, R19 ;  /* 0x0000000404137c24 */ /* 0x000fe2000f8e0213 */
[----:B------:R-:W-:Y:S01]  /*8270*/  ULDC UR4, c[0x0][0x600] ;  /* 0x0001800000047ab9 */ /* 0x000fe20000000800 */
[----:B------:R-:W-:Y:S02]  /*8280*/  IMAD R15, R20, UR5, R15 ;  /* 0x00000005140f7c24 */ /* 0x000fe4000f8e020f */
[----:B------:R-:W-:Y:S02]  /*8290*/  IMAD R6, R19, UR4, R6 ;  /* 0x0000000413067c24 */ /* 0x000fe4000f8e0206 */
[----:B------:R-:W-:-:S03]  /*82a0*/  IMAD.MOV.U32 R4, RZ, RZ, 0x1 ;  /* 0x00000001ff047424 */ /* 0x000fc600078e00ff */
[----:B------:R-:W-:Y:S02]  /*82b0*/  SEL R20, R6, R15, !P1 ;  /* 0x0000000f06147207 */ /* 0x000fe40004800000 */
[----:B------:R-:W-:-:S07]  /*82c0*/  SEL R19, R15, R6, !P1 ;  /* 0x000000060f137207 */ /* 0x000fce0004800000 */
.L_x_169:
[----:B------:R-:W-:Y:S05]  /*82d0*/  BSYNC B1 ;  /* 0x0000000000017941 */ /* 0x000fea0003800000 */
.L_x_168:
[----:B------:R-:W-:-:S13]  /*82e0*/  LOP3.LUT P1, RZ, R4, 0xff, RZ, 0xc0, !PT ;  /* 0x000000ff04ff7812 */ /* 0x000fda000782c0ff */
[----:B------:R-:W-:Y:S05]  /*82f0*/  @P1 BRA `(.L_x_172) ;  /* 0xfffffff4004c1947 */ /* 0x000fea000383ffff */
[----:B------:R-:W-:Y:S05]  /*8300*/  BSYNC B0 ;  /* 0x0000000000007941 */ /* 0x000fea0003800000 */
.L_x_160:
[----:B------:R-:W-:-:S03]  /*8310*/  UMOV UR4, 0xffffffff ;  /* 0xffffffff00047882 */ /* 0x000fc60000000000 */
[----:B------:R-:W-:Y:S05]  /*8320*/  BRA.DIV UR4, `(.L_x_173) ;  /* 0x0000000204f47947 */ /* 0x000fea000b800000 */
[----:B------:R-:W-:-:S13]  /*8330*/  ELECT P6, URZ, PT ;  /* 0x00000000003f782f */ /* 0x000fda00038c0000 */
.L_x_186:
[----:B------:R-:W-:Y:S04]  /*8340*/  BSSY B0, `(.L_x_174) ;  /* 0x0000022000007945 */ /* 0x000fe80003800000 */
[----:B------:R-:W-:Y:S05]  /*8350*/  @!P6 BRA `(.L_x_175) ;  /* 0x000000000080e947 */ /* 0x000fea0003800000 */
[----:B------:R-:W-:-:S04]  /*8360*/  LOP3.LUT R18, R18, 0x2, RZ, 0xfc, !PT ;  /* 0x0000000212127812 */ /* 0x000fc800078efcff */
[----:B------:R-:W-:-:S13]  /*8370*/  ISETP.NE.AND P0, PT, R18, 0x3, PT ;  /* 0x000000031200780c */ /* 0x000fda0003f05270 */
[----:B------:R-:W-:Y:S05]  /*8380*/  @!P0 BRA `(.L_x_176) ;  /* 0x0000000000048947 */ /* 0x000fea0003800000 */
[----:B------:R-:W-:Y:S01]  /*8390*/  BPT.TRAP 0x1 ;  /* 0x000000040000795c */ /* 0x000fe20000300000 */
.L_x_176:
[----:B------:R-:W0:Y:S01]  /*83a0*/  S2R R3, SR_CgaCtaId ;  /* 0x0000000000037919 */ /* 0x000e220000008800 */
[----:B------:R-:W-:-:S04]  /*83b0*/  MOV R2, 0x400 ;  /* 0x0000040000027802 */ /* 0x000fc80000000f00 */
[----:B0-----:R-:W-:Y:S02]  /*83c0*/  LEA R3, R3, R2, 0x18 ;  /* 0x0000000203037211 */ /* 0x001fe400078ec0ff */
[----:B------:R-:W-:-:S03]  /*83d0*/  SHF.L.U32 R2, R0, 0x1f, RZ ;  /* 0x0000001f00027819 */ /* 0x000fc600000006ff */
[----:B------:R-:W-:-:S04]  /*83e0*/  VIADD R3, R3, 0x18 ;  /* 0x0000001803037836 */ /* 0x000fc80000000000 */
[C---:B------:R-:W-:Y:S02]  /*83f0*/  IMAD R7, R12.reuse, 0x8, R3 ;  /* 0x000000080c077824 */ /* 0x040fe400078e0203 */
[----:B------:R-:W-:Y:S02]  /*8400*/  VIADD R12, R12, 0x1 ;  /* 0x000000010c0c7836 */ /* 0x000fe40000000000 */
[----:B------:R-:W0:Y:S03]  /*8410*/  SYNCS.PHASECHK.TRANS64.TRYWAIT P0, [R7+URZ], R2 ;  /* 0x00000002070075a7 */ /* 0x000e26000800017f */
[----:B------:R-:W-:-:S04]  /*8420*/  ISETP.NE.AND P1, PT, R12, 0x3, PT ;  /* 0x000000030c00780c */ /* 0x000fc80003f25270 */
[----:B------:R-:W-:Y:S02]  /*8430*/  SEL R5, RZ, 0x1, P1 ;  /* 0x00000001ff057807 */ /* 0x000fe40000800000 */
[----:B------:R-:W-:Y:S02]  /*8440*/  SEL R12, R12, RZ, P1 ;  /* 0x000000ff0c0c7207 */ /* 0x000fe40000800000 */
[----:B------:R-:W-:-:S03]  /*8450*/  LOP3.LUT R5, R0, R5, RZ, 0x3c, !PT ;  /* 0x0000000500057212 */ /* 0x000fc600078e3cff */
[----:B------:R-:W-:Y:S01]  /*8460*/  IMAD R9, R12, 0x8, R3 ;  /* 0x000000080c097824 */ /* 0x000fe200078e0203 */
[----:B------:R-:W-:Y:S01]  /*8470*/  SHF.L.U32 R4, R5, 0x1f, RZ ;  /* 0x0000001f05047819 */ /* 0x000fe200000006ff */
[----:B0-----:R-:W-:Y:S06]  /*8480*/  @!P0 BRA `(.L_x_177) ;  /* 0x0000000000bc8947 */ /* 0x001fec0003800000 */
.L_x_187:
[----:B------:R-:W1:Y:S01]  /*8490*/  SYNCS.PHASECHK.TRANS64.TRYWAIT P0, [R9+URZ], R4 ;  /* 0x00000004090075a7 */ /* 0x000e62000800017f */
[----:B------:R-:W-:-:S05]  /*84a0*/  VIADD R0, R12, 0x1 ;  /* 0x000000010c007836 */ /* 0x000fca0000000000 */
[----:B------:R-:W-:-:S04]  /*84b0*/  ISETP.NE.AND P1, PT, R0, 0x3, PT ;  /* 0x000000030000780c */ /* 0x000fc80003f25270 */
[----:B0-----:R-:W-:Y:S02]  /*84c0*/  SEL R2, RZ, 0x1, P1 ;  /* 0x00000001ff027807 */ /* 0x001fe40000800000 */
[----:B------:R-:W-:Y:S02]  /*84d0*/  SEL R0, R0, RZ, P1 ;  /* 0x000000ff00007207 */ /* 0x000fe40000800000 */
[----:B------:R-:W-:Y:S01]  /*84e0*/  LOP3.LUT R2, R5, R2, RZ, 0x3c, !PT ;  /* 0x0000000205027212 */ /* 0x000fe200078e3cff */
[----:B-1----:R-:W-:Y:S06]  /*84f0*/  @!P0 BRA `(.L_x_178) ;  /* 0x0000000000b48947 */ /* 0x002fec0003800000 */
.L_x_188:
[----:B------:R-:W-:Y:S01]  /*8500*/  IMAD R3, R0, 0x8, R3 ;  /* 0x0000000800037824 */ /* 0x000fe200078e0203 */
[----:B------:R-:W-:-:S07]  /*8510*/  SHF.L.U32 R0, R2, 0x1f, RZ ;  /* 0x0000001f02007819 */ /* 0x000fce00000006ff */
.L_x_179:
[----:B-1----:R1:W2:Y:S02]  /*8520*/  SYNCS.PHASECHK.TRANS64.TRYWAIT P0, [R3+URZ], R0 ;  /* 0x00000000030075a7 */ /* 0x0022a4000800017f */
[----:B--2---:R-:W-:Y:S05]  /*8530*/  @!P0 NANOSLEEP.SYNCS 0x989680 ;  /* 0x009896800000895d */ /* 0x004fea0003900000 */
[----:B------:R-:W2:Y:S02]  /*8540*/  @!P0 SYNCS.PHASECHK.TRANS64 P0, [R3+URZ], R0 ;  /* 0x00000000030085a7 */ /* 0x000ea4000800007f */
[----:B--2---:R-:W-:Y:S05]  /*8550*/  @!P0 BRA `(.L_x_179) ;  /* 0xfffffffc00f08947 */ /* 0x004fea000383ffff */
.L_x_175:
[----:B------:R-:W-:Y:S05]  /*8560*/  BSYNC B0 ;  /* 0x0000000000007941 */ /* 0x000fea0003800000 */
.L_x_174:
[----:B------:R-:W-:Y:S05]  /*8570*/  EXIT ;  /* 0x000000000000794d */ /* 0x000fea0003800000 */
.L_x_17:
[----:B-1----:R1:W2:Y:S02]  /*8580*/  SYNCS.PHASECHK.TRANS64.TRYWAIT P1, [R3+URZ], R0 ;  /* 0x00000000030075a7 */ /* 0x0022a4000802017f */
[----:B--2---:R-:W-:Y:S05]  /*8590*/  @!P1 NANOSLEEP.SYNCS 0x989680 ;  /* 0x009896800000995d */ /* 0x004fea0003900000 */
[----:B------:R-:W2:Y:S02]  /*85a0*/  @!P1 SYNCS.PHASECHK.TRANS64 P1, [R3+URZ], R0 ;  /* 0x00000000030095a7 */ /* 0x000ea4000802007f */
[----:B--2---:R-:W-:Y:S05]  /*85b0*/  @!P1 BRA `(.L_x_17) ;  /* 0xfffffffc00f09947 */ /* 0x004fea000383ffff */
[----:B------:R-:W-:Y:S05]  /*85c0*/  BRA `(.L_x_16) ;  /* 0xffffff8c00b87947 */ /* 0x000fea000383ffff */
.L_x_22:
[----:B-1----:R-:W-:-:S04]  /*85d0*/  IMAD.U32 R4, RZ, RZ, UR4 ;  /* 0x00000004ff047e24 */ /* 0x002fc8000f8e00ff */
[----:B------:R1:W2:Y:S03]  /*85e0*/  SYNCS.PHASECHK.TRANS64.TRYWAIT P1, [R4+URZ], R3 ;  /* 0x00000003040075a7 */ /* 0x0002a6000802017f */
[----:B--2---:R-:W-:Y:S05]  /*85f0*/  @!P1 NANOSLEEP.SYNCS 0x989680 ;  /* 0x009896800000995d */ /* 0x004fea0003900000 */
[----:B------:R-:W2:Y:S02]  /*8600*/  @!P1 SYNCS.PHASECHK.TRANS64 P1, [R4+URZ], R3 ;  /* 0x00000003040095a7 */ /* 0x000ea4000802007f */
[----:B--2---:R-:W-:Y:S05]  /*8610*/  @!P1 BRA `(.L_x_22) ;  /* 0xfffffffc00ec9947 */ /* 0x004fea000383ffff */
[----:B------:R-:W-:Y:S05]  /*8620*/  BRA `(.L_x_21) ;  /* 0xffffff90007c7947 */ /* 0x000fea000383ffff */
.L_x_161:
[----:B------:R-:W-:Y:S01]  /*8630*/  BSSY B1, `(.L_x_180) ;  /* 0x0000006000017945 */ /* 0x000fe20003800000 */
[----:B------:R-:W-:-:S07]  /*8640*/  IMAD.MOV.U32 R15, RZ, RZ, -0x1 ;  /* 0xffffffffff0f7424 */ /* 0x000fce00078e00ff */
[----:B------:R-:W-:Y:S05]  /*8650*/  WARPSYNC.COLLECTIVE R15, `(.L_x_181) ;  /* 0x000000000f0c7348 */ /* 0x000fea0003c00000 */
[----:B------:R-:W-:Y:S02]  /*8660*/  ELECT P6, UR62, PT ;  /* 0x00000000003e782f */ /* 0x000fe400038c0000 */
[----:B------:R-:W-:Y:S01]  /*8670*/  MOV R14, UR62 ;  /* 0x0000003e000e7c02 */ /* 0x000fe20008000f00 */
[----:B------:R-:W-:Y:S10]  /*8680*/  ENDCOLLECTIVE ;  /* 0x000000000000791b */ /* 0x000ff40003800000 */
.L_x_181:
[----:B------:R-:W-:Y:S05]  /*8690*/  BSYNC B1 ;  /* 0x0000000000017941 */ /* 0x000fea0003800000 */
.L_x_180:
[----:B------:R-:W-:Y:S05]  /*86a0*/  BRA `(.L_x_182) ;  /* 0xfffffff0006c7947 */ /* 0x000fea000383ffff */
.L_x_164:
[----:B0-----:R0:W1:Y:S02]  /*86b0*/  SYNCS.PHASECHK.TRANS64.TRYWAIT P1, [R14+URZ+0x18], R7 ;  /* 0x000018070e0075a7 */ /* 0x001064000802017f */
[----:B-1----:R-:W-:Y:S05]  /*86c0*/  @!P1 NANOSLEEP.SYNCS 0x989680 ;  /* 0x009896800000995d */ /* 0x002fea0003900000 */
[----:B------:R-:W1:Y:S02]  /*86d0*/  @!P1 SYNCS.PHASECHK.TRANS64 P1, [R14+URZ+0x18], R7 ;  /* 0x000018070e0095a7 */ /* 0x000e64000802007f */
[----:B-1----:R-:W-:Y:S05]  /*86e0*/  @!P1 BRA `(.L_x_164) ;  /* 0xfffffffc00f09947 */ /* 0x002fea000383ffff */
[----:B------:R-:W-:Y:S05]  /*86f0*/  BRA `(.L_x_183) ;  /* 0xfffffff000a07947 */ /* 0x000fea000383ffff */
.L_x_173:
[----:B------:R-:W-:Y:S01]  /*8700*/  BSSY B0, `(.L_x_184) ;  /* 0x0000006000007945 */ /* 0x000fe20003800000 */
[----:B------:R-:W-:-:S07]  /*8710*/  IMAD.MOV.U32 R15, RZ, RZ, -0x1 ;  /* 0xffffffffff0f7424 */ /* 0x000fce00078e00ff */
[----:B------:R-:W-:Y:S05]  /*8720*/  WARPSYNC.COLLECTIVE R15, `(.L_x_185) ;  /* 0x000000000f0c7348 */ /* 0x000fea0003c00000 */
[----:B------:R-:W-:Y:S02]  /*8730*/  ELECT P6, UR62, PT ;  /* 0x00000000003e782f */ /* 0x000fe400038c0000 */
[----:B------:R-:W-:Y:S01]  /*8740*/  MOV R14, UR62 ;  /* 0x0000003e000e7c02 */ /* 0x000fe20008000f00 */
[----:B------:R-:W-:Y:S10]  /*8750*/  ENDCOLLECTIVE ;  /* 0x000000000000791b */ /* 0x000ff40003800000 */
.L_x_185:
[----:B------:R-:W-:Y:S05]  /*8760*/  BSYNC B0 ;  /* 0x0000000000007941 */ /* 0x000fea0003800000 */
.L_x_184:
[----:B------:R-:W-:Y:S05]  /*8770*/  BRA `(.L_x_186) ;  /* 0xfffffff800f07947 */ /* 0x000fea000383ffff */
.L_x_177:
[----:B0-----:R0:W1:Y:S02]  /*8780*/  SYNCS.PHASECHK.TRANS64.TRYWAIT P0, [R7+URZ], R2 ;  /* 0x00000002070075a7 */ /* 0x001064000800017f */
[----:B-1----:R-:W-:Y:S05]  /*8790*/  @!P0 NANOSLEEP.SYNCS 0x989680 ;  /* 0x009896800000895d */ /* 0x002fea0003900000 */
[----:B------:R-:W1:Y:S02]  /*87a0*/  @!P0 SYNCS.PHASECHK.TRANS64 P0, [R7+URZ], R2 ;  /* 0x00000002070085a7 */ /* 0x000e64000800007f */
[----:B-1----:R-:W-:Y:S05]  /*87b0*/  @!P0 BRA `(.L_x_177) ;  /* 0xfffffffc00f08947 */ /* 0x002fea000383ffff */
[----:B------:R-:W-:Y:S05]  /*87c0*/  BRA `(.L_x_187) ;  /* 0xfffffffc00307947 */ /* 0x000fea000383ffff */
.L_x_178:
[----:B0-----:R0:W1:Y:S02]  /*87d0*/  SYNCS.PHASECHK.TRANS64.TRYWAIT P0, [R9+URZ], R4 ;  /* 0x00000004090075a7 */ /* 0x001064000800017f */
[----:B-1----:R-:W-:Y:S05]  /*87e0*/  @!P0 NANOSLEEP.SYNCS 0x989680 ;  /* 0x009896800000895d */ /* 0x002fea0003900000 */
[----:B------:R-:W1:Y:S02]  /*87f0*/  @!P0 SYNCS.PHASECHK.TRANS64 P0, [R9+URZ], R4 ;  /* 0x00000004090085a7 */ /* 0x000e64000800007f */
[----:B-1----:R-:W-:Y:S05]  /*8800*/  @!P0 BRA `(.L_x_178) ;  /* 0xfffffffc00f08947 */ /* 0x002fea000383ffff */
[----:B------:R-:W-:Y:S05]  /*8810*/  BRA `(.L_x_188) ;  /* 0xfffffffc00387947 */ /* 0x000fea000383ffff */
.L_x_189:
[----:B------:R-:W-:-:S00]  /*8820*/  BRA `(.L_x_189) ;  /* 0xfffffffc00fc7947 */ /* 0x000fc0000383ffff */
[----:B------:R-:W-:-:S00]  /*8830*/  NOP ;  /* 0x0000000000007918 */ /* 0x000fc00000000000 */
        /* <DEDUP_REMOVED lines=12> */
.L_x_190:


//--------------------- .nv.global.init           --------------------------
	.section	.nv.global.init,"aw",@progbits
.nv.global.init:
	.type		$str$22,@object
	.size		$str$22,($str$23 - $str$22)
$str$22:
        /*0000*/ 	.byte	0x6b, 0x5f, 0x74, 0x69, 0x6c, 0x65, 0x5f, 0x63, 0x6f, 0x75, 0x6e, 0x74, 0x20, 0x3e, 0x3d, 0x20
        /*0010*/ 	.byte	0x31, 0x00
	.type		$str$23,@object
	.size		$str$23,(__unnamed_1 - $str$23)
$str$23:
        /*0012*/ 	.byte	0x2f, 0x74, 0x6d, 0x70, 0x2f, 0x63, 0x75, 0x74, 0x6c, 0x61, 0x73, 0x73, 0x5f, 0x73, 0x77, 0x65
        /*0022*/ 	.byte	0x65, 0x70, 0x5f, 0x73, 0x72, 0x63, 0x2f, 0x69, 0x6e, 0x63, 0x6c, 0x75, 0x64, 0x65, 0x2f, 0x63
        /*0032*/ 	.byte	0x75, 0x74, 0x6c, 0x61, 0x73, 0x73, 0x2f, 0x67, 0x65, 0x6d, 0x6d, 0x2f, 0x63, 0x6f, 0x6c, 0x6c
        /*0042*/ 	.byte	0x65, 0x63, 0x74, 0x69, 0x76, 0x65, 0x2f, 0x73, 0x6d, 0x39, 0x30, 0x5f, 0x6d, 0x6d, 0x61, 0x5f
        /*0052*/ 	.byte	0x74, 0x6d, 0x61, 0x5f, 0x67, 0x6d, 0x6d, 0x61, 0x5f, 0x73, 0x73, 0x5f, 0x77, 0x61, 0x72, 0x70
        /*0062*/ 	.byte	0x73, 0x70, 0x65, 0x63, 0x69, 0x61, 0x6c, 0x69, 0x7a, 0x65, 0x64, 0x2e, 0x68, 0x70, 0x70, 0x00
	.type		__unnamed_1,@object
	.size		__unnamed_1,(.L_0 - __unnamed_1)
__unnamed_1:
        /*0072*/ 	.byte	0x76, 0x6f, 0x69, 0x64, 0x20, 0x63, 0x75, 0x74, 0x6c, 0x61, 0x73, 0x73, 0x3a, 0x3a, 0x67, 0x65
        /* <DEDUP_REMOVED lines=179> */
        /*0bb2*/ 	.byte	0x64, 0x65, 0x6e, 0x74, 0x69, 0x74, 0x79, 0x5d, 0x00
.L_0:


//--------------------- .nv.shared._ZN7cutlass13device_kernelINS_4gemm6kernel13GemmUniversalIN4cute5tupleIJiiiiEEENS1_10collective13CollectiveMmaINS1_34MainloopSm90TmaGmmaWarpSpecializedILi3ENS5_IJNS4_1CILi1EEESB_SB_EEENS1_35KernelTmaWarpSpecializedCooperativeEEENS5_IJNSA_ILi256EEENSA_ILi64EEENSA_ILi32EEEEEENS_6half_tENS5_IJlSB_lEEESJ_SK_NS4_8TiledMMAINS4_8MMA_AtomIJNS4_4SM904GMMA25MMA_64x64x16_F32F16F16_SSILNSO_5MajorE0ELSQ_0ELNSO_7ScaleInE1ELSR_1EEEEEENS4_6LayoutINS5_IJNSA_ILi2EEESB_SB_EEENS5_IJSB_NSA_ILi0EEESX_EEEEENS5_IJNS4_10UnderscoreES10_S10_EEEEENS4_13SM90_TMA_LOADENS4_14ComposedLayoutINS4_7SwizzleILi2ELi4ELi3EEENS4_18smem_ptr_flag_bitsILi16EEENSU_INS5_IJNSA_ILi8EEESH_EEENS5_IJSH_SB_EEEEEEEvNS4_8identityES13_S1D_vS1E_EENS_8epilogue10collective6detail29Sm90TmaWarpSpecializedAdapterINS1H_15DefaultEpilogueISJ_SK_SK_NS1G_6thread17LinearCombinationISJ_Li1EffLNS1L_9ScaleType4KindE0ELNS_15FloatRoundStyleE2ESJ_EENS1_15EpilogueDefaultEEEEEvvEEEEvNT_6ParamsE --------------------------
	.section	.nv.shared._ZN7cutlass13device_kernelINS_4gemm6kernel13GemmUniversalIN4cute5tupleIJiiiiEEENS1_10collective13CollectiveMmaINS1_34MainloopSm90TmaGmmaWarpSpecializedILi3ENS5_IJNS4_1CILi1EEESB_SB_EEENS1_35KernelTmaWarpSpecializedCooperativeEEENS5_IJNSA_ILi256EEENSA_ILi64EEENSA_ILi32EEEEEENS_6half_tENS5_IJlSB_lEEESJ_SK_NS4_8TiledMMAINS4_8MMA_AtomIJNS4_4SM904GMMA25MMA_64x64x16_F32F16F16_SSILNSO_5MajorE0ELSQ_0ELNSO_7ScaleInE1ELSR_1EEEEEENS4_6LayoutINS5_IJNSA_ILi2EEESB_SB_EEENS5_IJSB_NSA_ILi0EEESX_EEEEENS5_IJNS4_10UnderscoreES10_S10_EEEEENS4_13SM90_TMA_LOADENS4_14ComposedLayoutINS4_7SwizzleILi2ELi4ELi3EEENS4_18smem_ptr_flag_bitsILi16EEENSU_INS5_IJNSA_ILi8EEESH_EEENS5_IJSH_SB_EEEEEEEvNS4_8identityES13_S1D_vS1E_EENS_8epilogue10collective6detail29Sm90TmaWarpSpecializedAdapterINS1H_15DefaultEpilogueISJ_SK_SK_NS1G_6thread17LinearCombinationISJ_Li1EffLNS1L_9ScaleType4KindE0ELNS_15FloatRoundStyleE2ESJ_EENS1_15EpilogueDefaultEEEEEvvEEEEvNT_6ParamsE,"aw",@nobits
	.sectionflags	@""
	.align	16
	.zero		1024


//--------------------- .nv.shared.reserved.0     --------------------------
	.section	.nv.shared.reserved.0,"aw",@nobits
	.weak		__nv_reservedSMEM_offset_0_alias
	.size		__nv_reservedSMEM_offset_0_alias, 0, 0
	.other		__nv_reservedSMEM_offset_0_alias,@"STO_CUDA_RESERVED_SHARED STV_DEFAULT"
__nv_reservedSMEM_offset_0_alias:
	.zero		0


//--------------------- .nv.global                --------------------------
	.section	.nv.global,"aw",@nobits
.nv.global:
	.type		_ZN40_INTERNAL_d4655a9a_4_k_cu_7363eb7a_233864cute1_E,@object
	.size		_ZN40_INTERNAL_d4655a9a_4_k_cu_7363eb7a_233864cute1_E,(_ZN40_INTERNAL_d4655a9a_4_k_cu_7363eb7a_233864cuda3std3__45__cpo6cbeginE - _ZN40_INTERNAL_d4655a9a_4_k_cu_7363eb7a_233864cute1_E)
_ZN40_INTERNAL_d4655a9a_4_k_cu_7363eb7a_233864cute1_E:
	.zero		1
	.type		_ZN40_INTERNAL_d4655a9a_4_k_cu_7363eb7a_233864cuda3std3__45__cpo6cbeginE,@object
	.size		_ZN40_INTERNAL_d4655a9a_4_k_cu_7363eb7a_233864cuda3std3__45__cpo6cbeginE,(_ZN40_INTERNAL_d4655a9a_4_k_cu_7363eb7a_233864cuda3std3__48in_placeE - _ZN40_INTERNAL_d4655a9a_4_k_cu_7363eb7a_233864cuda3std3__45__cpo6cbeginE)
_ZN40_INTERNAL_d4655a9a_4_k_cu_7363eb7a_233864cuda3std3__45__cpo6cbeginE:
	.zero		1
	.type		_ZN40_INTERNAL_d4655a9a_4_k_cu_7363eb7a_233864cuda3std3__48in_placeE,@object
	.size		_ZN40_INTERNAL_d4655a9a_4_k_cu_7363eb7a_233864cuda3std3__48in_placeE,(_ZN40_INTERNAL_d4655a9a_4_k_cu_7363eb7a_233864cuda3std6ranges3__45__cpo9iter_moveE - _ZN40_INTERNAL_d4655a9a_4_k_cu_7363eb7a_233864cuda3std3__48in_placeE)
_ZN40_INTERNAL_d4655a9a_4_k_cu_7363eb7a_233864cuda3std3__48in_placeE:
	.zero		1
	.type		_ZN40_INTERNAL_d4655a9a_4_k_cu_7363eb7a_233864cuda3std6ranges3__45__cpo9iter_moveE,@object
	.size		_ZN40_INTERNAL_d4655a9a_4_k_cu_7363eb7a_233864cuda3std6ranges3__45__cpo9iter_moveE,(_ZN40_INTERNAL_d4655a9a_4_k_cu_7363eb7a_233864cuda3std3__45__cpo5beginE - _ZN40_INTERNAL_d4655a9a_4_k_cu_7363eb7a_233864cuda3std6ranges3__45__cpo9iter_moveE)
_ZN40_INTERNAL_d4655a9a_4_k_cu_7363eb7a_233864cuda3std6ranges3__45__cpo9iter_moveE:
	.zero		1
	.type		_ZN40_INTERNAL_d4655a9a_4_k_cu_7363eb7a_233864cuda3std3__45__cpo5beginE,@object
	.size		_ZN40_INTERNAL_d4655a9a_4_k_cu_7363eb7a_233864cuda3std3__45__cpo5beginE,(_ZN40_INTERNAL_d4655a9a_4_k_cu_7363eb7a_233864cuda3std3__442_GLOBAL__N__d4655a9a_4_k_cu_7363eb7a_233866ignoreE - _ZN40_INTERNAL_d4655a9a_4_k_cu_7363eb7a_233864cuda3std3__45__cpo5beginE)
_ZN40_INTERNAL_d4655a9a_4_k_cu_7363eb7a_233864cuda3std3__45__cpo5beginE:
	.zero		1
	.type		_ZN40_INTERNAL_d4655a9a_4_k_cu_7363eb7a_233864cuda3std3__442_GLOBAL__N__d4655a9a_4_k_cu_7363eb7a_233866ignoreE,@object
	.size		_ZN40_INTERNAL_d4655a9a_4_k_cu_7363eb7a_233864cuda3std3__442_GLOBAL__N__d4655a9a_4_k_cu_7363eb7a_233866ignoreE,(_ZN40_INTERNAL_d4655a9a_4_k_cu_7363eb7a_233864cute7productE - _ZN40_INTERNAL_d4655a9a_4_k_cu_7363eb7a_233864cuda3std3__442_GLOBAL__N__d4655a9a_4_k_cu_7363eb7a_233866ignoreE)
_ZN40_INTERNAL_d4655a9a_4_k_cu_7363eb7a_233864cuda3std3__442_GLOBAL__N__d4655a9a_4_k_cu_7363eb7a_233866ignoreE:
	.zero		1
	.type		_ZN40_INTERNAL_d4655a9a_4_k_cu_7363eb7a_233864cute7productE,@object
	.size		_ZN40_INTERNAL_d4655a9a_4_k_cu_7363eb7a_233864cute7productE,(_ZN40_INTERNAL_d4655a9a_4_k_cu_7363eb7a_233864cuda3std3__45__cpo3endE - _ZN40_INTERNAL_d4655a9a_4_k_cu_7363eb7a_233864cute7productE)
_ZN40_INTERNAL_d4655a9a_4_k_cu_7363eb7a_233864cute7productE:
	.zero		1
	.type		_ZN40_INTERNAL_d4655a9a_4_k_cu_7363eb7a_233864cuda3std3__45__cpo3endE,@object
	.size		_ZN40_INTERNAL_d4655a9a_4_k_cu_7363eb7a_233864cuda3std3__45__cpo3endE,(_ZN40_INTERNAL_d4655a9a_4_k_cu_7363eb7a_233864cuda3std3__419piecewise_constructE - _ZN40_INTERNAL_d4655a9a_4_k_cu_7363eb7a_233864cuda3std3__45__cpo3endE)
_ZN40_INTERNAL_d4655a9a_4_k_cu_7363eb7a_233864cuda3std3__45__cpo3endE:
	.zero		1
	.type		_ZN40_INTERNAL_d4655a9a_4_k_cu_7363eb7a_233864cuda3std3__419piecewise_constructE,@object
	.size		_ZN40_INTERNAL_d4655a9a_4_k_cu_7363eb7a_233864cuda3std3__419piecewise_constructE,(_ZN40_INTERNAL_d4655a9a_4_k_cu_7363eb7a_233864cuda3std3__45__cpo4cendE - _ZN40_INTERNAL_d4655a9a_4_k_cu_7363eb7a_233864cuda3std3__419piecewise_constructE)
_ZN40_INTERNAL_d4655a9a_4_k_cu_7363eb7a_233864cuda3std3__419piecewise_constructE:
	.zero		1
	.type		_ZN40_INTERNAL_d4655a9a_4_k_cu_7363eb7a_233864cuda3std3__45__cpo4cendE,@object
	.size		_ZN40_INTERNAL_d4655a9a_4_k_cu_7363eb7a_233864cuda3std3__45__cpo4cendE,(_ZN40_INTERNAL_d4655a9a_4_k_cu_7363eb7a_233864cuda3std6ranges3__45__cpo4swapE - _ZN40_INTERNAL_d4655a9a_4_k_cu_7363eb7a_233864cuda3std3__45__cpo4cendE)
_ZN40_INTERNAL_d4655a9a_4_k_cu_7363eb7a_233864cuda3std3__45__cpo4cendE:
	.zero		1
	.type		_ZN40_INTERNAL_d4655a9a_4_k_cu_7363eb7a_233864cuda3std6ranges3__45__cpo4swapE,@object
	.size		_ZN40_INTERNAL_d4655a9a_4_k_cu_7363eb7a_233864cuda3std6ranges3__45__cpo4swapE,(.L_8 - _ZN40_INTERNAL_d4655a9a_4_k_cu_7363eb7a_233864cuda3std6ranges3__45__cpo4swapE)
_ZN40_INTERNAL_d4655a9a_4_k_cu_7363eb7a_233864cuda3std6ranges3__45__cpo4swapE:
	.zero		1
.L_8:


//--------------------- .nv.constant0._ZN7cutlass13device_kernelINS_4gemm6kernel13GemmUniversalIN4cute5tupleIJiiiiEEENS1_10collective13CollectiveMmaINS1_34MainloopSm90TmaGmmaWarpSpecializedILi3ENS5_IJNS4_1CILi1EEESB_SB_EEENS1_35KernelTmaWarpSpecializedCooperativeEEENS5_IJNSA_ILi256EEENSA_ILi64EEENSA_ILi32EEEEEENS_6half_tENS5_IJlSB_lEEESJ_SK_NS4_8TiledMMAINS4_8MMA_AtomIJNS4_4SM904GMMA25MMA_64x64x16_F32F16F16_SSILNSO_5MajorE0ELSQ_0ELNSO_7ScaleInE1ELSR_1EEEEEENS4_6LayoutINS5_IJNSA_ILi2EEESB_SB_EEENS5_IJSB_NSA_ILi0EEESX_EEEEENS5_IJNS4_10UnderscoreES10_S10_EEEEENS4_13SM90_TMA_LOADENS4_14ComposedLayoutINS4_7SwizzleILi2ELi4ELi3EEENS4_18smem_ptr_flag_bitsILi16EEENSU_INS5_IJNSA_ILi8EEESH_EEENS5_IJSH_SB_EEEEEEEvNS4_8identityES13_S1D_vS1E_EENS_8epilogue10collective6detail29Sm90TmaWarpSpecializedAdapterINS1H_15DefaultEpilogueISJ_SK_SK_NS1G_6thread17LinearCombinationISJ_Li1EffLNS1L_9ScaleType4KindE0ELNS_15FloatRoundStyleE2ESJ_EENS1_15EpilogueDefaultEEEEEvvEEEEvNT_6ParamsE --------------------------
	.section	.nv.constant0._ZN7cutlass13device_kernelINS_4gemm6kernel13GemmUniversalIN4cute5tupleIJiiiiEEENS1_10collective13CollectiveMmaINS1_34MainloopSm90TmaGmmaWarpSpecializedILi3ENS5_IJNS4_1CILi1EEESB_SB_EEENS1_35KernelTmaWarpSpecializedCooperativeEEENS5_IJNSA_ILi256EEENSA_ILi64EEENSA_ILi32EEEEEENS_6half_tENS5_IJlSB_lEEESJ_SK_NS4_8TiledMMAINS4_8MMA_AtomIJNS4_4SM904GMMA25MMA_64x64x16_F32F16F16_SSILNSO_5MajorE0ELSQ_0ELNSO_7ScaleInE1ELSR_1EEEEEENS4_6LayoutINS5_IJNSA_ILi2EEESB_SB_EEENS5_IJSB_NSA_ILi0EEESX_EEEEENS5_IJNS4_10UnderscoreES10_S10_EEEEENS4_13SM90_TMA_LOADENS4_14ComposedLayoutINS4_7SwizzleILi2ELi4ELi3EEENS4_18smem_ptr_flag_bitsILi16EEENSU_INS5_IJNSA_ILi8EEESH_EEENS5_IJSH_SB_EEEEEEEvNS4_8identityES13_S1D_vS1E_EENS_8epilogue10collective6detail29Sm90TmaWarpSpecializedAdapterINS1H_15DefaultEpilogueISJ_SK_SK_NS1G_6thread17LinearCombinationISJ_Li1EffLNS1L_9ScaleType4KindE0ELNS_15FloatRoundStyleE2ESJ_EENS1_15EpilogueDefaultEEEEEvvEEEEvNT_6ParamsE,"a",@progbits
	.sectionflags	@""
	.align	4
.nv.constant0._ZN7cutlass13device_kernelINS_4gemm6kernel13GemmUniversalIN4cute5tupleIJiiiiEEENS1_10collective13CollectiveMmaINS1_34MainloopSm90TmaGmmaWarpSpecializedILi3ENS5_IJNS4_1CILi1EEESB_SB_EEENS1_35KernelTmaWarpSpecializedCooperativeEEENS5_IJNSA_ILi256EEENSA_ILi64EEENSA_ILi32EEEEEENS_6half_tENS5_IJlSB_lEEESJ_SK_NS4_8TiledMMAINS4_8MMA_AtomIJNS4_4SM904GMMA25MMA_64x64x16_F32F16F16_SSILNSO_5MajorE0ELSQ_0ELNSO_7ScaleInE1ELSR_1EEEEEENS4_6LayoutINS5_IJNSA_ILi2EEESB_SB_EEENS5_IJSB_NSA_ILi0EEESX_EEEEENS5_IJNS4_10UnderscoreES10_S10_EEEEENS4_13SM90_TMA_LOADENS4_14ComposedLayoutINS4_7SwizzleILi2ELi4ELi3EEENS4_18smem_ptr_flag_bitsILi16EEENSU_INS5_IJNSA_ILi8EEESH_EEENS5_IJSH_SB_EEEEEEEvNS4_8identityES13_S1D_vS1E_EENS_8epilogue10collective6detail29Sm90TmaWarpSpecializedAdapterINS1H_15DefaultEpilogueISJ_SK_SK_NS1G_6thread17LinearCombinationISJ_Li1EffLNS1L_9ScaleType4KindE0ELNS_15FloatRoundStyleE2ESJ_EENS1_15EpilogueDefaultEEEEEvvEEEEvNT_6ParamsE:
	.zero		1664


//--------------------- SYMBOLS --------------------------

	.type		.nv.reservedSmem.offset0,@object
	.size		.nv.reservedSmem.offset0,0x4
	.type		__assertfail,@function
